	.target	sm_90a

	.elftype	@"ET_EXEC"


//--------------------- .note.nv.tkinfo           --------------------------
	.section	.note.nv.tkinfo,"",@"SHT_NOTE"
	.sectionflags	@"SHF_NOTE_NV_TKINFO"
	.tkinfo
        /*0018*/ 	.word	0x00000002
        /*0030*/ 	.string	""
        /*0030*/ 	.string	"ptxas"
        /*0030*/ 	.string	"Cuda compilation tools, release 13.0, V13.0.88"
        /*0030*/ 	.string	"Build cuda_13.0.r13.0/compiler.36424714_0"
        /*0030*/ 	.string	"-arch sm_90a -m 64 "



//--------------------- .note.nv.cuinfo           --------------------------
	.section	.note.nv.cuinfo,"",@"SHT_NOTE"
	.sectionflags	@"SHF_NOTE_NV_CUINFO"
        /*0018*/ 	.short	0x0002
        /*001a*/ 	.short	0x005a
        /*001c*/ 	.short	0x0082
	.zero		2


//--------------------- .nv.info                  --------------------------
	.section	.nv.info,"",@"SHT_CUDA_INFO"
	.align	4


	//----- nvinfo : EIATTR_REGCOUNT
	.align		4
        /*0000*/ 	.byte	0x04, 0x2f
        /*0002*/ 	.short	(.L_15 - .L_14)
	.align		4
.L_14:
        /*0004*/ 	.word	index@(_ZN7cutlass13device_kernelINS_4gemm6kernel13GemmUniversalIN4cute5tupleIJiiiiEEENS1_10collective13CollectiveMmaINS1_34MainloopSm90TmaGmmaWarpSpecializedILi9ENS5_IJNS4_1CILi2EEESB_NSA_ILi1EEEEEENS1_35KernelTmaWarpSpecializedCooperativeEEENS5_IJNSA_ILi128EEENSA_ILi256EEENSA_ILi32EEEEEENS_10bfloat16_tENS5_IJlSC_lEEESK_SL_NS4_8TiledMMAINS4_8MMA_AtomIJNS4_4SM904GMMA28MMA_64x256x16_F32BF16BF16_SSILNSP_5MajorE0ELSR_0ELNSP_7ScaleInE1ELSS_1EEEEEENS4_6LayoutINS5_IJSB_SC_SC_EEENS5_IJSC_NSA_ILi0EEESX_EEEEENS5_IJNS4_10UnderscoreES10_S10_EEEEENS4_23SM90_TMA_LOAD_MULTICASTENS4_14ComposedLayoutINS4_7SwizzleILi2ELi4ELi3EEENS4_18smem_ptr_flag_bitsILi16EEENSV_INS5_IJNSA_ILi8EEESI_EEENS5_IJSI_SC_EEEEEEEvNS4_8identityES13_S1D_vS1E_EENS_8epilogue10collective6detail29Sm90TmaWarpSpecializedAdapterINS1H_15DefaultEpilogueISK_SL_SL_NS1G_6thread17LinearCombinationISK_Li1EffLNS1L_9ScaleType4KindE0ELNS_15FloatRoundStyleE2ESK_EENS1_15EpilogueDefaultEEEEEvvEEEEvNT_6ParamsE)
        /*0008*/ 	.word	0x000000a8


	//----- nvinfo : EIATTR_FRAME_SIZE
	.align		4
.L_15:
        /*000c*/ 	.byte	0x04, 0x11
        /*000e*/ 	.short	(.L_17 - .L_16)
	.align		4
.L_16:
        /*0010*/ 	.word	index@(_ZN7cutlass13device_kernelINS_4gemm6kernel13GemmUniversalIN4cute5tupleIJiiiiEEENS1_10collective13CollectiveMmaINS1_34MainloopSm90TmaGmmaWarpSpecializedILi9ENS5_IJNS4_1CILi2EEESB_NSA_ILi1EEEEEENS1_35KernelTmaWarpSpecializedCooperativeEEENS5_IJNSA_ILi128EEENSA_ILi256EEENSA_ILi32EEEEEENS_10bfloat16_tENS5_IJlSC_lEEESK_SL_NS4_8TiledMMAINS4_8MMA_AtomIJNS4_4SM904GMMA28MMA_64x256x16_F32BF16BF16_SSILNSP_5MajorE0ELSR_0ELNSP_7ScaleInE1ELSS_1EEEEEENS4_6LayoutINS5_IJSB_SC_SC_EEENS5_IJSC_NSA_ILi0EEESX_EEEEENS5_IJNS4_10UnderscoreES10_S10_EEEEENS4_23SM90_TMA_LOAD_MULTICASTENS4_14ComposedLayoutINS4_7SwizzleILi2ELi4ELi3EEENS4_18smem_ptr_flag_bitsILi16EEENSV_INS5_IJNSA_ILi8EEESI_EEENS5_IJSI_SC_EEEEEEEvNS4_8identityES13_S1D_vS1E_EENS_8epilogue10collective6detail29Sm90TmaWarpSpecializedAdapterINS1H_15DefaultEpilogueISK_SL_SL_NS1G_6thread17LinearCombinationISK_Li1EffLNS1L_9ScaleType4KindE0ELNS_15FloatRoundStyleE2ESK_EENS1_15EpilogueDefaultEEEEEvvEEEEvNT_6ParamsE)
        /*0014*/ 	.word	0x00000000


	//----- nvinfo : EIATTR_MIN_STACK_SIZE
	.align		4
.L_17:
        /*0018*/ 	.byte	0x04, 0x12
        /*001a*/ 	.short	(.L_19 - .L_18)
	.align		4
.L_18:
        /*001c*/ 	.word	index@(_ZN7cutlass13device_kernelINS_4gemm6kernel13GemmUniversalIN4cute5tupleIJiiiiEEENS1_10collective13CollectiveMmaINS1_34MainloopSm90TmaGmmaWarpSpecializedILi9ENS5_IJNS4_1CILi2EEESB_NSA_ILi1EEEEEENS1_35KernelTmaWarpSpecializedCooperativeEEENS5_IJNSA_ILi128EEENSA_ILi256EEENSA_ILi32EEEEEENS_10bfloat16_tENS5_IJlSC_lEEESK_SL_NS4_8TiledMMAINS4_8MMA_AtomIJNS4_4SM904GMMA28MMA_64x256x16_F32BF16BF16_SSILNSP_5MajorE0ELSR_0ELNSP_7ScaleInE1ELSS_1EEEEEENS4_6LayoutINS5_IJSB_SC_SC_EEENS5_IJSC_NSA_ILi0EEESX_EEEEENS5_IJNS4_10UnderscoreES10_S10_EEEEENS4_23SM90_TMA_LOAD_MULTICASTENS4_14ComposedLayoutINS4_7SwizzleILi2ELi4ELi3EEENS4_18smem_ptr_flag_bitsILi16EEENSV_INS5_IJNSA_ILi8EEESI_EEENS5_IJSI_SC_EEEEEEEvNS4_8identityES13_S1D_vS1E_EENS_8epilogue10collective6detail29Sm90TmaWarpSpecializedAdapterINS1H_15DefaultEpilogueISK_SL_SL_NS1G_6thread17LinearCombinationISK_Li1EffLNS1L_9ScaleType4KindE0ELNS_15FloatRoundStyleE2ESK_EENS1_15EpilogueDefaultEEEEEvvEEEEvNT_6ParamsE)
        /*0020*/ 	.word	0x00000000
.L_19:


//--------------------- .nv.compat                --------------------------
	.section	.nv.compat,"",@"SHT_CUDA_COMPAT_INFO"
	.align	4
        /*0000*/ 	.byte	0x02, 0x09, 0x01, 0x00, 0x02, 0x02, 0x04, 0x00, 0x02, 0x05, 0x05, 0x00, 0x03, 0x07, 0x01, 0x01
        /*0010*/ 	.byte	0x02, 0x03, 0x01, 0x00, 0x02, 0x06, 0x01, 0x00, 0x04, 0x0b, 0x08, 0x00, 0x00, 0x00, 0x00, 0x00
        /*0020*/ 	.byte	0x00, 0x00, 0x00, 0x00


//--------------------- .nv.info._ZN7cutlass13device_kernelINS_4gemm6kernel13GemmUniversalIN4cute5tupleIJiiiiEEENS1_10collective13CollectiveMmaINS1_34MainloopSm90TmaGmmaWarpSpecializedILi9ENS5_IJNS4_1CILi2EEESB_NSA_ILi1EEEEEENS1_35KernelTmaWarpSpecializedCooperativeEEENS5_IJNSA_ILi128EEENSA_ILi256EEENSA_ILi32EEEEEENS_10bfloat16_tENS5_IJlSC_lEEESK_SL_NS4_8TiledMMAINS4_8MMA_AtomIJNS4_4SM904GMMA28MMA_64x256x16_F32BF16BF16_SSILNSP_5MajorE0ELSR_0ELNSP_7ScaleInE1ELSS_1EEEEEENS4_6LayoutINS5_IJSB_SC_SC_EEENS5_IJSC_NSA_ILi0EEESX_EEEEENS5_IJNS4_10UnderscoreES10_S10_EEEEENS4_23SM90_TMA_LOAD_MULTICASTENS4_14ComposedLayoutINS4_7SwizzleILi2ELi4ELi3EEENS4_18smem_ptr_flag_bitsILi16EEENSV_INS5_IJNSA_ILi8EEESI_EEENS5_IJSI_SC_EEEEEEEvNS4_8identityES13_S1D_vS1E_EENS_8epilogue10collective6detail29Sm90TmaWarpSpecializedAdapterINS1H_15DefaultEpilogueISK_SL_SL_NS1G_6thread17LinearCombinationISK_Li1EffLNS1L_9ScaleType4KindE0ELNS_15FloatRoundStyleE2ESK_EENS1_15EpilogueDefaultEEEEEvvEEEEvNT_6ParamsE --------------------------
	.section	.nv.info._ZN7cutlass13device_kernelINS_4gemm6kernel13GemmUniversalIN4cute5tupleIJiiiiEEENS1_10collective13CollectiveMmaINS1_34MainloopSm90TmaGmmaWarpSpecializedILi9ENS5_IJNS4_1CILi2EEESB_NSA_ILi1EEEEEENS1_35KernelTmaWarpSpecializedCooperativeEEENS5_IJNSA_ILi128EEENSA_ILi256EEENSA_ILi32EEEEEENS_10bfloat16_tENS5_IJlSC_lEEESK_SL_NS4_8TiledMMAINS4_8MMA_AtomIJNS4_4SM904GMMA28MMA_64x256x16_F32BF16BF16_SSILNSP_5MajorE0ELSR_0ELNSP_7ScaleInE1ELSS_1EEEEEENS4_6LayoutINS5_IJSB_SC_SC_EEENS5_IJSC_NSA_ILi0EEESX_EEEEENS5_IJNS4_10UnderscoreES10_S10_EEEEENS4_23SM90_TMA_LOAD_MULTICASTENS4_14ComposedLayoutINS4_7SwizzleILi2ELi4ELi3EEENS4_18smem_ptr_flag_bitsILi16EEENSV_INS5_IJNSA_ILi8EEESI_EEENS5_IJSI_SC_EEEEEEEvNS4_8identityES13_S1D_vS1E_EENS_8epilogue10collective6detail29Sm90TmaWarpSpecializedAdapterINS1H_15DefaultEpilogueISK_SL_SL_NS1G_6thread17LinearCombinationISK_Li1EffLNS1L_9ScaleType4KindE0ELNS_15FloatRoundStyleE2ESK_EENS1_15EpilogueDefaultEEEEEvvEEEEvNT_6ParamsE,"",@"SHT_CUDA_INFO"
	.sectionflags	@""
	.align	4


	//----- nvinfo : EIATTR_CUDA_API_VERSION
	.align		4
        /*0000*/ 	.byte	0x04, 0x37
        /*0002*/ 	.short	(.L_21 - .L_20)
.L_20:
        /*0004*/ 	.word	0x00000082


	//----- nvinfo : EIATTR_KPARAM_INFO
	.align		4
.L_21:
        /*0008*/ 	.byte	0x04, 0x17
        /*000a*/ 	.short	(.L_23 - .L_22)
.L_22:
        /*000c*/ 	.word	0x00000000
        /*0010*/ 	.short	0x0000
        /*0012*/ 	.short	0x0070
        /*0014*/ 	.byte	0x00, 0xf0, 0x01, 0x10


	//----- nvinfo : EIATTR_SPARSE_MMA_MASK
	.align		4
.L_23:
        /*0018*/ 	.byte	0x03, 0x50
        /*001a*/ 	.short	0x0000


	//----- nvinfo : EIATTR_MAXREG_COUNT
	.align		4
        /*001c*/ 	.byte	0x03, 0x1b
        /*001e*/ 	.short	0x00a8


	//----- nvinfo : EIATTR_NUM_BARRIERS
	.align		4
        /*0020*/ 	.byte	0x02, 0x4c
        /*0022*/ 	.byte	0x01
	.zero		1


	//----- nvinfo : EIATTR_EXTERNS
	.align		4
        /*0024*/ 	.byte	0x04, 0x0f
        /*0026*/ 	.short	(.L_25 - .L_24)


	//   ....[0]....
	.align		4
.L_24:
        /*0028*/ 	.word	index@(__assertfail)


	//----- nvinfo : EIATTR_MERCURY_ISA_VERSION
	.align		4
.L_25:
        /*002c*/ 	.byte	0x03, 0x5f
        /*002e*/ 	.short	0x0101


	//----- nvinfo : EIATTR_INT_WARP_WIDE_INSTR_OFFSETS
	.align		4
        /*0030*/ 	.byte	0x04, 0x31
        /*0032*/ 	.short	(.L_27 - .L_26)


	//   ....[0]....
.L_26:
        /*0034*/ 	.word	0x00000550


	//   ....[1]....
        /*0038*/ 	.word	0x00000580


	//   ....[2]....
        /*003c*/ 	.word	0x00000740


	//----- nvinfo : EIATTR_COOP_GROUP_MASK_REGIDS
	.align		4
.L_27:
        /*0040*/ 	.byte	0x04, 0x29
        /*0042*/ 	.short	(.L_29 - .L_28)


	//   ....[0]....
.L_28:
        /*0044*/ 	.word	0xffffffff


	//   ....[1]....
        /*0048*/ 	.word	0xffffffff


	//   ....[2]....
        /*004c*/ 	.word	0xffffffff


	//   ....[3]....
        /*0050*/ 	.word	0xffffffff


	//   ....[4]....
        /*0054*/ 	.word	0xffffffff


	//   ....[5]....
        /*0058*/ 	.word	0xffffffff


	//----- nvinfo : EIATTR_COOP_GROUP_INSTR_OFFSETS
	.align		4
.L_29:
        /*005c*/ 	.byte	0x04, 0x28
        /*005e*/ 	.short	(.L_31 - .L_30)


	//   ....[0]....
.L_30:
        /*0060*/ 	.word	0x00000060


	//   ....[1]....
        /*0064*/ 	.word	0x00000070


	//   ....[2]....
        /*0068*/ 	.word	0x00000130


	//   ....[3]....
        /*006c*/ 	.word	0x000003a0


	//   ....[4]....
        /*0070*/ 	.word	0x000008c0


	//   ....[5]....
        /*0074*/ 	.word	0x00001310


	//----- nvinfo : EIATTR_REG_RECONFIG
	.align		4
.L_31:
        /*0078*/ 	.byte	0x01, 0x54
	.zero		2


	//----- nvinfo : EIATTR_SYSCALL_OFFSETS
	.align		4
        /*007c*/ 	.byte	0x04, 0x46
        /*007e*/ 	.short	(.L_33 - .L_32)


	//   ....[0]....
.L_32:
        /*0080*/ 	.word	0x000014d0


	//----- nvinfo : EIATTR_MBARRIER_INSTR_OFFSETS
	.align		4
.L_33:
        /*0084*/ 	.byte	0x04, 0x39
        /*0086*/ 	.short	(.L_35 - .L_34)


	//   ....[0]....
.L_34:
        /*0088*/ 	.word	0x00000250
        /*008c*/ 	.word	0x000000ff
        /*0090*/ 	.word	0x00000000
        /*0094*/ 	.short	0x0100
        /*0096*/ 	.byte	0x08
	.zero		1


	//   ....[1]....
        /*0098*/ 	.word	0x00000260
        /*009c*/ 	.word	0x000000ff
        /*00a0*/ 	.word	0x00000048
        /*00a4*/ 	.short	0x0100
        /*00a6*/ 	.byte	0x08
	.zero		1


	//   ....[2]....
        /*00a8*/ 	.word	0x00000270
        /*00ac*/ 	.word	0x000000ff
        /*00b0*/ 	.word	0x00000008
        /*00b4*/ 	.short	0x0100
        /*00b6*/ 	.byte	0x08
	.zero		1


	//   ....[3]....
        /*00b8*/ 	.word	0x00000280
        /*00bc*/ 	.word	0x000000ff
        /*00c0*/ 	.word	0x00000050
        /*00c4*/ 	.short	0x0100
        /*00c6*/ 	.byte	0x08
	.zero		1


	//   ....[4]....
        /*00c8*/ 	.word	0x00000290
        /*00cc*/ 	.word	0x000000ff
        /*00d0*/ 	.word	0x00000010
        /*00d4*/ 	.short	0x0100
        /*00d6*/ 	.byte	0x08
	.zero		1


	//   ....[5]....
        /*00d8*/ 	.word	0x000002a0
        /*00dc*/ 	.word	0x000000ff
        /*00e0*/ 	.word	0x00000058
        /*00e4*/ 	.short	0x0100
        /*00e6*/ 	.byte	0x08
	.zero		1


	//   ....[6]....
        /*00e8*/ 	.word	0x000002b0
        /*00ec*/ 	.word	0x000000ff
        /*00f0*/ 	.word	0x00000018
        /*00f4*/ 	.short	0x0100
        /*00f6*/ 	.byte	0x08
	.zero		1


	//   ....[7]....
        /*00f8*/ 	.word	0x000002c0
        /*00fc*/ 	.word	0x000000ff
        /*0100*/ 	.word	0x00000060
        /*0104*/ 	.short	0x0100
        /*0106*/ 	.byte	0x08
	.zero		1


	//   ....[8]....
        /*0108*/ 	.word	0x000002d0
        /*010c*/ 	.word	0x000000ff
        /*0110*/ 	.word	0x00000020
        /*0114*/ 	.short	0x0100
        /*0116*/ 	.byte	0x08
	.zero		1


	//   ....[9]....
        /*0118*/ 	.word	0x000002e0
        /*011c*/ 	.word	0x000000ff
        /*0120*/ 	.word	0x00000068
        /*0124*/ 	.short	0x0100
        /*0126*/ 	.byte	0x08
	.zero		1


	//   ....[10]....
        /*0128*/ 	.word	0x000002f0
        /*012c*/ 	.word	0x000000ff
        /*0130*/ 	.word	0x00000028
        /*0134*/ 	.short	0x0100
        /*0136*/ 	.byte	0x08
	.zero		1


	//   ....[11]....
        /*0138*/ 	.word	0x00000300
        /*013c*/ 	.word	0x000000ff
        /*0140*/ 	.word	0x00000070
        /*0144*/ 	.short	0x0100
        /*0146*/ 	.byte	0x08
	.zero		1


	//   ....[12]....
        /*0148*/ 	.word	0x00000310
        /*014c*/ 	.word	0x000000ff
        /*0150*/ 	.word	0x00000030
        /*0154*/ 	.short	0x0100
        /*0156*/ 	.byte	0x08
	.zero		1


	//   ....[13]....
        /*0158*/ 	.word	0x00000320
        /*015c*/ 	.word	0x000000ff
        /*0160*/ 	.word	0x00000078
        /*0164*/ 	.short	0x0100
        /*0166*/ 	.byte	0x08
	.zero		1


	//   ....[14]....
        /*0168*/ 	.word	0x00000330
        /*016c*/ 	.word	0x000000ff
        /*0170*/ 	.word	0x00000038
        /*0174*/ 	.short	0x0100
        /*0176*/ 	.byte	0x08
	.zero		1


	//   ....[15]....
        /*0178*/ 	.word	0x00000340
        /*017c*/ 	.word	0x000000ff
        /*0180*/ 	.word	0x00000080
        /*0184*/ 	.short	0x0100
        /*0186*/ 	.byte	0x08
	.zero		1


	//   ....[16]....
        /*0188*/ 	.word	0x00000350
        /*018c*/ 	.word	0x000000ff
        /*0190*/ 	.word	0x00000040
        /*0194*/ 	.short	0x0100
        /*0196*/ 	.byte	0x08
	.zero		1


	//   ....[17]....
        /*0198*/ 	.word	0x00000360
        /*019c*/ 	.word	0x000000ff
        /*01a0*/ 	.word	0x00000088
        /*01a4*/ 	.short	0x0100
        /*01a6*/ 	.byte	0x08
	.zero		1


	//   ....[18]....
        /*01a8*/ 	.word	0x000007c0
        /*01ac*/ 	.word	0x000000ff
        /*01b0*/ 	.word	0x000000a0
        /*01b4*/ 	.short	0x0100
        /*01b6*/ 	.byte	0x06
	.zero		1


	//   ....[19]....
        /*01b8*/ 	.word	0x00000850
        /*01bc*/ 	.word	0x000000ff
        /*01c0*/ 	.word	0x000000a8
        /*01c4*/ 	.short	0x0100
        /*01c6*/ 	.byte	0x06
	.zero		1


	//   ....[20]....
        /*01c8*/ 	.word	0x00001590
        /*01cc*/ 	.word	0x00000003
        /*01d0*/ 	.word	0x00000000
        /*01d4*/ 	.short	0x010a
        /*01d6*/ 	.byte	0x3f
	.zero		1


	//   ....[21]....
        /*01d8*/ 	.word	0x000015d0
        /*01dc*/ 	.word	0x00000003
        /*01e0*/ 	.word	0x00000000
        /*01e4*/ 	.short	0x010a
        /*01e6*/ 	.byte	0x3f
	.zero		1


	//   ....[22]....
        /*01e8*/ 	.word	0x000018b0
        /*01ec*/ 	.word	0x00000005
        /*01f0*/ 	.word	0x00000000
        /*01f4*/ 	.short	0x010a
        /*01f6*/ 	.byte	0x3f
	.zero		1


	//   ....[23]....
        /*01f8*/ 	.word	0x000018f0
        /*01fc*/ 	.word	0x00000005
        /*0200*/ 	.word	0x00000000
        /*0204*/ 	.short	0x010a
        /*0206*/ 	.byte	0x3f
	.zero		1


	//   ....[24]....
        /*0208*/ 	.word	0x00001a60
        /*020c*/ 	.word	0x00000005
        /*0210*/ 	.word	0x00000000
        /*0214*/ 	.short	0x0101
        /*0216*/ 	.byte	0x3f
	.zero		1


	//   ....[25]....
        /*0218*/ 	.word	0x00001c80
        /*021c*/ 	.word	0x00000003
        /*0220*/ 	.word	0x00000000
        /*0224*/ 	.short	0x0101
        /*0226*/ 	.byte	0x3f
	.zero		1


	//   ....[26]....
        /*0228*/ 	.word	0x0000ab40
        /*022c*/ 	.word	0x0000000e
        /*0230*/ 	.word	0x00000048
        /*0234*/ 	.short	0x010a
        /*0236*/ 	.byte	0x3f
	.zero		1


	//   ....[27]....
        /*0238*/ 	.word	0x0000aef0
        /*023c*/ 	.word	0x00000006
        /*0240*/ 	.word	0x000000a8
        /*0244*/ 	.short	0x0101
        /*0246*/ 	.byte	0x3f
	.zero		1


	//   ....[28]....
        /*0248*/ 	.word	0x0000b620
        /*024c*/ 	.word	0x00000007
        /*0250*/ 	.word	0x00000000
        /*0254*/ 	.short	0x010a
        /*0256*/ 	.byte	0x3f
	.zero		1


	//   ....[29]....
        /*0258*/ 	.word	0x0000b6a0
        /*025c*/ 	.word	0x00000009
        /*0260*/ 	.word	0x00000000
        /*0264*/ 	.short	0x010a
        /*0266*/ 	.byte	0x3f
	.zero		1


	//   ....[30]....
        /*0268*/ 	.word	0x0000b730
        /*026c*/ 	.word	0x00000006
        /*0270*/ 	.word	0x00000000
        /*0274*/ 	.short	0x010a
        /*0276*/ 	.byte	0x3f
	.zero		1


	//   ....[31]....
        /*0278*/ 	.word	0x0000b7c0
        /*027c*/ 	.word	0x00000009
        /*0280*/ 	.word	0x00000000
        /*0284*/ 	.short	0x010a
        /*0286*/ 	.byte	0x3f
	.zero		1


	//   ....[32]....
        /*0288*/ 	.word	0x0000b850
        /*028c*/ 	.word	0x00000006
        /*0290*/ 	.word	0x00000000
        /*0294*/ 	.short	0x010a
        /*0296*/ 	.byte	0x3f
	.zero		1


	//   ....[33]....
        /*0298*/ 	.word	0x0000b8e0
        /*029c*/ 	.word	0x00000009
        /*02a0*/ 	.word	0x00000000
        /*02a4*/ 	.short	0x010a
        /*02a6*/ 	.byte	0x3f
	.zero		1


	//   ....[34]....
        /*02a8*/ 	.word	0x0000b970
        /*02ac*/ 	.word	0x00000006
        /*02b0*/ 	.word	0x00000000
        /*02b4*/ 	.short	0x010a
        /*02b6*/ 	.byte	0x3f
	.zero		1


	//   ....[35]....
        /*02b8*/ 	.word	0x0000ba00
        /*02bc*/ 	.word	0x00000009
        /*02c0*/ 	.word	0x00000000
        /*02c4*/ 	.short	0x010a
        /*02c6*/ 	.byte	0x3f
	.zero		1


	//   ....[36]....
        /*02c8*/ 	.word	0x0000ba90
        /*02cc*/ 	.word	0x00000003
        /*02d0*/ 	.word	0x00000000
        /*02d4*/ 	.short	0x010a
        /*02d6*/ 	.byte	0x3f
	.zero		1


	//   ....[37]....
        /*02d8*/ 	.word	0x0000baf0
        /*02dc*/ 	.word	0x00000003
        /*02e0*/ 	.word	0x00000000
        /*02e4*/ 	.short	0x010a
        /*02e6*/ 	.byte	0x3f
	.zero		1


	//   ....[38]....
        /*02e8*/ 	.word	0x0000bb40
        /*02ec*/ 	.word	0x00000005
        /*02f0*/ 	.word	0x00000000
        /*02f4*/ 	.short	0x010a
        /*02f6*/ 	.byte	0x3f
	.zero		1


	//   ....[39]....
        /*02f8*/ 	.word	0x0000bc10
        /*02fc*/ 	.word	0x0000000e
        /*0300*/ 	.word	0x00000048
        /*0304*/ 	.short	0x010a
        /*0306*/ 	.byte	0x3f
	.zero		1


	//   ....[40]....
        /*0308*/ 	.word	0x0000bce0
        /*030c*/ 	.word	0x00000007
        /*0310*/ 	.word	0x00000000
        /*0314*/ 	.short	0x010a
        /*0316*/ 	.byte	0x3f
	.zero		1


	//   ....[41]....
        /*0318*/ 	.word	0x0000bd30
        /*031c*/ 	.word	0x00000009
        /*0320*/ 	.word	0x00000000
        /*0324*/ 	.short	0x010a
        /*0326*/ 	.byte	0x3f
	.zero		1


	//   ....[42]....
        /*0328*/ 	.word	0x0000bd80
        /*032c*/ 	.word	0x00000006
        /*0330*/ 	.word	0x00000000
        /*0334*/ 	.short	0x010a
        /*0336*/ 	.byte	0x3f
	.zero		1


	//   ....[43]....
        /*0338*/ 	.word	0x0000bdd0
        /*033c*/ 	.word	0x00000009
        /*0340*/ 	.word	0x00000000
        /*0344*/ 	.short	0x010a
        /*0346*/ 	.byte	0x3f
	.zero		1


	//   ....[44]....
        /*0348*/ 	.word	0x0000be20
        /*034c*/ 	.word	0x00000006
        /*0350*/ 	.word	0x00000000
        /*0354*/ 	.short	0x010a
        /*0356*/ 	.byte	0x3f
	.zero		1


	//   ....[45]....
        /*0358*/ 	.word	0x0000be70
        /*035c*/ 	.word	0x00000009
        /*0360*/ 	.word	0x00000000
        /*0364*/ 	.short	0x010a
        /*0366*/ 	.byte	0x3f
	.zero		1


	//   ....[46]....
        /*0368*/ 	.word	0x0000bec0
        /*036c*/ 	.word	0x00000006
        /*0370*/ 	.word	0x00000000
        /*0374*/ 	.short	0x010a
        /*0376*/ 	.byte	0x3f
	.zero		1


	//   ....[47]....
        /*0378*/ 	.word	0x0000bf10
        /*037c*/ 	.word	0x00000009
        /*0380*/ 	.word	0x00000000
        /*0384*/ 	.short	0x010a
        /*0386*/ 	.byte	0x3f
	.zero		1


	//----- nvinfo : EIATTR_NUM_MBARRIERS
	.align		4
.L_35:
        /*0388*/ 	.byte	0x03, 0x38
        /*038a*/ 	.short	0x0014


	//----- nvinfo : EIATTR_EXIT_INSTR_OFFSETS
	.align		4
        /*038c*/ 	.byte	0x04, 0x1c
        /*038e*/ 	.short	(.L_37 - .L_36)


	//   ....[0]....
.L_36:
        /*0390*/ 	.word	0x00000a20


	//   ....[1]....
        /*0394*/ 	.word	0x00001240


	//   ....[2]....
        /*0398*/ 	.word	0x0000a180


	//   ....[3]....
        /*039c*/ 	.word	0x0000a6e0


	//   ....[4]....
        /*03a0*/ 	.word	0x0000bae0


	//----- nvinfo : EIATTR_MAX_THREADS
	.align		4
.L_37:
        /*03a4*/ 	.byte	0x04, 0x05
        /*03a6*/ 	.short	(.L_39 - .L_38)
.L_38:
        /*03a8*/ 	.word	0x00000180
        /*03ac*/ 	.word	0x00000001
        /*03b0*/ 	.word	0x00000001


	//----- nvinfo : EIATTR_CRS_STACK_SIZE
	.align		4
.L_39:
        /*03b4*/ 	.byte	0x04, 0x1e
        /*03b6*/ 	.short	(.L_41 - .L_40)
.L_40:
        /*03b8*/ 	.word	0x00000000


	//----- nvinfo : EIATTR_CBANK_PARAM_SIZE
	.align		4
.L_41:
        /*03bc*/ 	.byte	0x03, 0x19
        /*03be*/ 	.short	0x0470


	//----- nvinfo : EIATTR_PARAM_CBANK
	.align		4
        /*03c0*/ 	.byte	0x04, 0x0a
        /*03c2*/ 	.short	(.L_43 - .L_42)
	.align		4
.L_42:
        /*03c4*/ 	.word	index@(.nv.constant0._ZN7cutlass13device_kernelINS_4gemm6kernel13GemmUniversalIN4cute5tupleIJiiiiEEENS1_10collective13CollectiveMmaINS1_34MainloopSm90TmaGmmaWarpSpecializedILi9ENS5_IJNS4_1CILi2EEESB_NSA_ILi1EEEEEENS1_35KernelTmaWarpSpecializedCooperativeEEENS5_IJNSA_ILi128EEENSA_ILi256EEENSA_ILi32EEEEEENS_10bfloat16_tENS5_IJlSC_lEEESK_SL_NS4_8TiledMMAINS4_8MMA_AtomIJNS4_4SM904GMMA28MMA_64x256x16_F32BF16BF16_SSILNSP_5MajorE0ELSR_0ELNSP_7ScaleInE1ELSS_1EEEEEENS4_6LayoutINS5_IJSB_SC_SC_EEENS5_IJSC_NSA_ILi0EEESX_EEEEENS5_IJNS4_10UnderscoreES10_S10_EEEEENS4_23SM90_TMA_LOAD_MULTICASTENS4_14ComposedLayoutINS4_7SwizzleILi2ELi4ELi3EEENS4_18smem_ptr_flag_bitsILi16EEENSV_INS5_IJNSA_ILi8EEESI_EEENS5_IJSI_SC_EEEEEEEvNS4_8identityES13_S1D_vS1E_EENS_8epilogue10collective6detail29Sm90TmaWarpSpecializedAdapterINS1H_15DefaultEpilogueISK_SL_SL_NS1G_6thread17LinearCombinationISK_Li1EffLNS1L_9ScaleType4KindE0ELNS_15FloatRoundStyleE2ESK_EENS1_15EpilogueDefaultEEEEEvvEEEEvNT_6ParamsE)
        /*03c8*/ 	.short	0x0210
        /*03ca*/ 	.short	0x0470


	//----- nvinfo : EIATTR_SW_WAR
	.align		4
.L_43:
        /*03cc*/ 	.byte	0x04, 0x36
        /*03ce*/ 	.short	(.L_45 - .L_44)
.L_44:
        /*03d0*/ 	.word	0x00000008
.L_45:


//--------------------- .nv.callgraph             --------------------------
	.section	.nv.callgraph,"",@"SHT_CUDA_CALLGRAPH"
	.align	4
	.sectionentsize	8
	.align		4
        /*0000*/ 	.word	0x00000000
	.align		4
        /*0004*/ 	.word	0xffffffff
	.align		4
        /*0008*/ 	.word	index@(_ZN7cutlass13device_kernelINS_4gemm6kernel13GemmUniversalIN4cute5tupleIJiiiiEEENS1_10collective13CollectiveMmaINS1_34MainloopSm90TmaGmmaWarpSpecializedILi9ENS5_IJNS4_1CILi2EEESB_NSA_ILi1EEEEEENS1_35KernelTmaWarpSpecializedCooperativeEEENS5_IJNSA_ILi128EEENSA_ILi256EEENSA_ILi32EEEEEENS_10bfloat16_tENS5_IJlSC_lEEESK_SL_NS4_8TiledMMAINS4_8MMA_AtomIJNS4_4SM904GMMA28MMA_64x256x16_F32BF16BF16_SSILNSP_5MajorE0ELSR_0ELNSP_7ScaleInE1ELSS_1EEEEEENS4_6LayoutINS5_IJSB_SC_SC_EEENS5_IJSC_NSA_ILi0EEESX_EEEEENS5_IJNS4_10UnderscoreES10_S10_EEEEENS4_23SM90_TMA_LOAD_MULTICASTENS4_14ComposedLayoutINS4_7SwizzleILi2ELi4ELi3EEENS4_18smem_ptr_flag_bitsILi16EEENSV_INS5_IJNSA_ILi8EEESI_EEENS5_IJSI_SC_EEEEEEEvNS4_8identityES13_S1D_vS1E_EENS_8epilogue10collective6detail29Sm90TmaWarpSpecializedAdapterINS1H_15DefaultEpilogueISK_SL_SL_NS1G_6thread17LinearCombinationISK_Li1EffLNS1L_9ScaleType4KindE0ELNS_15FloatRoundStyleE2ESK_EENS1_15EpilogueDefaultEEEEEvvEEEEvNT_6ParamsE)
	.align		4
        /*000c*/ 	.word	index@(__assertfail)
	.align		4
        /*0010*/ 	.word	0x00000000
	.align		4
        /*0014*/ 	.word	0xfffffffe
	.align		4
        /*0018*/ 	.word	0x00000000
	.align		4
        /*001c*/ 	.word	0xfffffffd
	.align		4
        /*0020*/ 	.word	0x00000000
	.align		4
        /*0024*/ 	.word	0xfffffffc


//--------------------- .nv.constant4             --------------------------
	.section	.nv.constant4,"a",@progbits
	.align	8
	.align		8
.nv.constant4:
        /*0000*/ 	.dword	__assertfail
	.align		8
        /*0008*/ 	.dword	__unnamed_1
	.align		8
        /*0010*/ 	.dword	_ZN39_INTERNAL_6c046d23_4_k_cu_98967422_35584cuda3std3__45__cpo5beginE
	.align		8
        /*0018*/ 	.dword	_ZN39_INTERNAL_6c046d23_4_k_cu_98967422_35584cuda3std3__45__cpo3endE
	.align		8
        /*0020*/ 	.dword	_ZN39_INTERNAL_6c046d23_4_k_cu_98967422_35584cuda3std3__45__cpo6cbeginE
	.align		8
        /*0028*/ 	.dword	_ZN39_INTERNAL_6c046d23_4_k_cu_98967422_35584cuda3std3__45__cpo4cendE
	.align		8
        /*0030*/ 	.dword	_ZN39_INTERNAL_6c046d23_4_k_cu_98967422_35584cuda3std3__441_GLOBAL__N__6c046d23_4_k_cu_98967422_35586ignoreE
	.align		8
        /*0038*/ 	.dword	_ZN39_INTERNAL_6c046d23_4_k_cu_98967422_35584cuda3std3__419piecewise_constructE
	.align		8
        /*0040*/ 	.dword	_ZN39_INTERNAL_6c046d23_4_k_cu_98967422_35584cuda3std3__48in_placeE
	.align		8
        /*0048*/ 	.dword	_ZN39_INTERNAL_6c046d23_4_k_cu_98967422_35584cuda3std6ranges3__45__cpo4swapE
	.align		8
        /*0050*/ 	.dword	_ZN39_INTERNAL_6c046d23_4_k_cu_98967422_35584cuda3std6ranges3__45__cpo9iter_moveE
	.align		8
        /*0058*/ 	.dword	_ZN39_INTERNAL_6c046d23_4_k_cu_98967422_35584cute7productE
	.align		8
        /*0060*/ 	.dword	_ZN39_INTERNAL_6c046d23_4_k_cu_98967422_35584cute1_E
	.align		8
        /*0068*/ 	.dword	$str$22
	.align		8
        /*0070*/ 	.dword	$str$23


//--------------------- .text._ZN7cutlass13device_kernelINS_4gemm6kernel13GemmUniversalIN4cute5tupleIJiiiiEEENS1_10collective13CollectiveMmaINS1_34MainloopSm90TmaGmmaWarpSpecializedILi9ENS5_IJNS4_1CILi2EEESB_NSA_ILi1EEEEEENS1_35KernelTmaWarpSpecializedCooperativeEEENS5_IJNSA_ILi128EEENSA_ILi256EEENSA_ILi32EEEEEENS_10bfloat16_tENS5_IJlSC_lEEESK_SL_NS4_8TiledMMAINS4_8MMA_AtomIJNS4_4SM904GMMA28MMA_64x256x16_F32BF16BF16_SSILNSP_5MajorE0ELSR_0ELNSP_7ScaleInE1ELSS_1EEEEEENS4_6LayoutINS5_IJSB_SC_SC_EEENS5_IJSC_NSA_ILi0EEESX_EEEEENS5_IJNS4_10UnderscoreES10_S10_EEEEENS4_23SM90_TMA_LOAD_MULTICASTENS4_14ComposedLayoutINS4_7SwizzleILi2ELi4ELi3EEENS4_18smem_ptr_flag_bitsILi16EEENSV_INS5_IJNSA_ILi8EEESI_EEENS5_IJSI_SC_EEEEEEEvNS4_8identityES13_S1D_vS1E_EENS_8epilogue10collective6detail29Sm90TmaWarpSpecializedAdapterINS1H_15DefaultEpilogueISK_SL_SL_NS1G_6thread17LinearCombinationISK_Li1EffLNS1L_9ScaleType4KindE0ELNS_15FloatRoundStyleE2ESK_EENS1_15EpilogueDefaultEEEEEvvEEEEvNT_6ParamsE --------------------------
	.section	.text._ZN7cutlass13device_kernelINS_4gemm6kernel13GemmUniversalIN4cute5tupleIJiiiiEEENS1_10collective13CollectiveMmaINS1_34MainloopSm90TmaGmmaWarpSpecializedILi9ENS5_IJNS4_1CILi2EEESB_NSA_ILi1EEEEEENS1_35KernelTmaWarpSpecializedCooperativeEEENS5_IJNSA_ILi128EEENSA_ILi256EEENSA_ILi32EEEEEENS_10bfloat16_tENS5_IJlSC_lEEESK_SL_NS4_8TiledMMAINS4_8MMA_AtomIJNS4_4SM904GMMA28MMA_64x256x16_F32BF16BF16_SSILNSP_5MajorE0ELSR_0ELNSP_7ScaleInE1ELSS_1EEEEEENS4_6LayoutINS5_IJSB_SC_SC_EEENS5_IJSC_NSA_ILi0EEESX_EEEEENS5_IJNS4_10UnderscoreES10_S10_EEEEENS4_23SM90_TMA_LOAD_MULTICASTENS4_14ComposedLayoutINS4_7SwizzleILi2ELi4ELi3EEENS4_18smem_ptr_flag_bitsILi16EEENSV_INS5_IJNSA_ILi8EEESI_EEENS5_IJSI_SC_EEEEEEEvNS4_8identityES13_S1D_vS1E_EENS_8epilogue10collective6detail29Sm90TmaWarpSpecializedAdapterINS1H_15DefaultEpilogueISK_SL_SL_NS1G_6thread17LinearCombinationISK_Li1EffLNS1L_9ScaleType4KindE0ELNS_15FloatRoundStyleE2ESK_EENS1_15EpilogueDefaultEEEEEvvEEEEvNT_6ParamsE,"ax",@progbits
	.align	128
.text._ZN7cutlass13device_kernelINS_4gemm6kernel13GemmUniversalIN4cute5tupleIJiiiiEEENS1_10collective13CollectiveMmaINS1_34MainloopSm90TmaGmmaWarpSpecializedILi9ENS5_IJNS4_1CILi2EEESB_NSA_ILi1EEEEEENS1_35KernelTmaWarpSpecializedCooperativeEEENS5_IJNSA_ILi128EEENSA_ILi256EEENSA_ILi32EEEEEENS_10bfloat16_tENS5_IJlSC_lEEESK_SL_NS4_8TiledMMAINS4_8MMA_AtomIJNS4_4SM904GMMA28MMA_64x256x16_F32BF16BF16_SSILNSP_5MajorE0ELSR_0ELNSP_7ScaleInE1ELSS_1EEEEEENS4_6LayoutINS5_IJSB_SC_SC_EEENS5_IJSC_NSA_ILi0EEESX_EEEEENS5_IJNS4_10UnderscoreES10_S10_EEEEENS4_23SM90_TMA_LOAD_MULTICASTENS4_14ComposedLayoutINS4_7SwizzleILi2ELi4ELi3EEENS4_18smem_ptr_flag_bitsILi16EEENSV_INS5_IJNSA_ILi8EEESI_EEENS5_IJSI_SC_EEEEEEEvNS4_8identityES13_S1D_vS1E_EENS_8epilogue10collective6detail29Sm90TmaWarpSpecializedAdapterINS1H_15DefaultEpilogueISK_SL_SL_NS1G_6thread17LinearCombinationISK_Li1EffLNS1L_9ScaleType4KindE0ELNS_15FloatRoundStyleE2ESK_EENS1_15EpilogueDefaultEEEEEvvEEEEvNT_6ParamsE:
        .type           _ZN7cutlass13device_kernelINS_4gemm6kernel13GemmUniversalIN4cute5tupleIJiiiiEEENS1_10collective13CollectiveMmaINS1_34MainloopSm90TmaGmmaWarpSpecializedILi9ENS5_IJNS4_1CILi2EEESB_NSA_ILi1EEEEEENS1_35KernelTmaWarpSpecializedCooperativeEEENS5_IJNSA_ILi128EEENSA_ILi256EEENSA_ILi32EEEEEENS_10bfloat16_tENS5_IJlSC_lEEESK_SL_NS4_8TiledMMAINS4_8MMA_AtomIJNS4_4SM904GMMA28MMA_64x256x16_F32BF16BF16_SSILNSP_5MajorE0ELSR_0ELNSP_7ScaleInE1ELSS_1EEEEEENS4_6LayoutINS5_IJSB_SC_SC_EEENS5_IJSC_NSA_ILi0EEESX_EEEEENS5_IJNS4_10UnderscoreES10_S10_EEEEENS4_23SM90_TMA_LOAD_MULTICASTENS4_14ComposedLayoutINS4_7SwizzleILi2ELi4ELi3EEENS4_18smem_ptr_flag_bitsILi16EEENSV_INS5_IJNSA_ILi8EEESI_EEENS5_IJSI_SC_EEEEEEEvNS4_8identityES13_S1D_vS1E_EENS_8epilogue10collective6detail29Sm90TmaWarpSpecializedAdapterINS1H_15DefaultEpilogueISK_SL_SL_NS1G_6thread17LinearCombinationISK_Li1EffLNS1L_9ScaleType4KindE0ELNS_15FloatRoundStyleE2ESK_EENS1_15EpilogueDefaultEEEEEvvEEEEvNT_6ParamsE,@function
        .size           _ZN7cutlass13device_kernelINS_4gemm6kernel13GemmUniversalIN4cute5tupleIJiiiiEEENS1_10collective13CollectiveMmaINS1_34MainloopSm90TmaGmmaWarpSpecializedILi9ENS5_IJNS4_1CILi2EEESB_NSA_ILi1EEEEEENS1_35KernelTmaWarpSpecializedCooperativeEEENS5_IJNSA_ILi128EEENSA_ILi256EEENSA_ILi32EEEEEENS_10bfloat16_tENS5_IJlSC_lEEESK_SL_NS4_8TiledMMAINS4_8MMA_AtomIJNS4_4SM904GMMA28MMA_64x256x16_F32BF16BF16_SSILNSP_5MajorE0ELSR_0ELNSP_7ScaleInE1ELSS_1EEEEEENS4_6LayoutINS5_IJSB_SC_SC_EEENS5_IJSC_NSA_ILi0EEESX_EEEEENS5_IJNS4_10UnderscoreES10_S10_EEEEENS4_23SM90_TMA_LOAD_MULTICASTENS4_14ComposedLayoutINS4_7SwizzleILi2ELi4ELi3EEENS4_18smem_ptr_flag_bitsILi16EEENSV_INS5_IJNSA_ILi8EEESI_EEENS5_IJSI_SC_EEEEEEEvNS4_8identityES13_S1D_vS1E_EENS_8epilogue10collective6detail29Sm90TmaWarpSpecializedAdapterINS1H_15DefaultEpilogueISK_SL_SL_NS1G_6thread17LinearCombinationISK_Li1EffLNS1L_9ScaleType4KindE0ELNS_15FloatRoundStyleE2ESK_EENS1_15EpilogueDefaultEEEEEvvEEEEvNT_6ParamsE,(.L_x_338 - _ZN7cutlass13device_kernelINS_4gemm6kernel13GemmUniversalIN4cute5tupleIJiiiiEEENS1_10collective13CollectiveMmaINS1_34MainloopSm90TmaGmmaWarpSpecializedILi9ENS5_IJNS4_1CILi2EEESB_NSA_ILi1EEEEEENS1_35KernelTmaWarpSpecializedCooperativeEEENS5_IJNSA_ILi128EEENSA_ILi256EEENSA_ILi32EEEEEENS_10bfloat16_tENS5_IJlSC_lEEESK_SL_NS4_8TiledMMAINS4_8MMA_AtomIJNS4_4SM904GMMA28MMA_64x256x16_F32BF16BF16_SSILNSP_5MajorE0ELSR_0ELNSP_7ScaleInE1ELSS_1EEEEEENS4_6LayoutINS5_IJSB_SC_SC_EEENS5_IJSC_NSA_ILi0EEESX_EEEEENS5_IJNS4_10UnderscoreES10_S10_EEEEENS4_23SM90_TMA_LOAD_MULTICASTENS4_14ComposedLayoutINS4_7SwizzleILi2ELi4ELi3EEENS4_18smem_ptr_flag_bitsILi16EEENSV_INS5_IJNSA_ILi8EEESI_EEENS5_IJSI_SC_EEEEEEEvNS4_8identityES13_S1D_vS1E_EENS_8epilogue10collective6detail29Sm90TmaWarpSpecializedAdapterINS1H_15DefaultEpilogueISK_SL_SL_NS1G_6thread17LinearCombinationISK_Li1EffLNS1L_9ScaleType4KindE0ELNS_15FloatRoundStyleE2ESK_EENS1_15EpilogueDefaultEEEEEvvEEEEvNT_6ParamsE)
        .other          _ZN7cutlass13device_kernelINS_4gemm6kernel13GemmUniversalIN4cute5tupleIJiiiiEEENS1_10collective13CollectiveMmaINS1_34MainloopSm90TmaGmmaWarpSpecializedILi9ENS5_IJNS4_1CILi2EEESB_NSA_ILi1EEEEEENS1_35KernelTmaWarpSpecializedCooperativeEEENS5_IJNSA_ILi128EEENSA_ILi256EEENSA_ILi32EEEEEENS_10bfloat16_tENS5_IJlSC_lEEESK_SL_NS4_8TiledMMAINS4_8MMA_AtomIJNS4_4SM904GMMA28MMA_64x256x16_F32BF16BF16_SSILNSP_5MajorE0ELSR_0ELNSP_7ScaleInE1ELSS_1EEEEEENS4_6LayoutINS5_IJSB_SC_SC_EEENS5_IJSC_NSA_ILi0EEESX_EEEEENS5_IJNS4_10UnderscoreES10_S10_EEEEENS4_23SM90_TMA_LOAD_MULTICASTENS4_14ComposedLayoutINS4_7SwizzleILi2ELi4ELi3EEENS4_18smem_ptr_flag_bitsILi16EEENSV_INS5_IJNSA_ILi8EEESI_EEENS5_IJSI_SC_EEEEEEEvNS4_8identityES13_S1D_vS1E_EENS_8epilogue10collective6detail29Sm90TmaWarpSpecializedAdapterINS1H_15DefaultEpilogueISK_SL_SL_NS1G_6thread17LinearCombinationISK_Li1EffLNS1L_9ScaleType4KindE0ELNS_15FloatRoundStyleE2ESK_EENS1_15EpilogueDefaultEEEEEvvEEEEvNT_6ParamsE,@"STO_CUDA_ENTRY STV_DEFAULT"
_ZN7cutlass13device_kernelINS_4gemm6kernel13GemmUniversalIN4cute5tupleIJiiiiEEENS1_10collective13CollectiveMmaINS1_34MainloopSm90TmaGmmaWarpSpecializedILi9ENS5_IJNS4_1CILi2EEESB_NSA_ILi1EEEEEENS1_35KernelTmaWarpSpecializedCooperativeEEENS5_IJNSA_ILi128EEENSA_ILi256EEENSA_ILi32EEEEEENS_10bfloat16_tENS5_IJlSC_lEEESK_SL_NS4_8TiledMMAINS4_8MMA_AtomIJNS4_4SM904GMMA28MMA_64x256x16_F32BF16BF16_SSILNSP_5MajorE0ELSR_0ELNSP_7ScaleInE1ELSS_1EEEEEENS4_6LayoutINS5_IJSB_SC_SC_EEENS5_IJSC_NSA_ILi0EEESX_EEEEENS5_IJNS4_10UnderscoreES10_S10_EEEEENS4_23SM90_TMA_LOAD_MULTICASTENS4_14ComposedLayoutINS4_7SwizzleILi2ELi4ELi3EEENS4_18smem_ptr_flag_bitsILi16EEENSV_INS5_IJNSA_ILi8EEESI_EEENS5_IJSI_SC_EEEEEEEvNS4_8identityES13_S1D_vS1E_EENS_8epilogue10collective6detail29Sm90TmaWarpSpecializedAdapterINS1H_15DefaultEpilogueISK_SL_SL_NS1G_6thread17LinearCombinationISK_Li1EffLNS1L_9ScaleType4KindE0ELNS_15FloatRoundStyleE2ESK_EENS1_15EpilogueDefaultEEEEEvvEEEEvNT_6ParamsE:
[----:B------:R-:W0:Y:S01]  /*0000*/  LDC R1, c[0x0][0x28] ;  /* 0x00000a00ff017b82 */ /* 0x000e220000000800 */
[----:B------:R-:W1:Y:S01]  /*0010*/  S2R R18, SR_TID.X ;  /* 0x0000000000127919 */ /* 0x000e620000002100 */
[----:B------:R-:W-:Y:S01]  /*0020*/  ELECT P0, URZ, PT ;  /* 0x00000000003f782f */ /* 0x000fe20003800000 */
[----:B------:R-:W-:Y:S01]  /*0030*/  BSSY B0, `(.L_x_0) ;  /* 0x000000f000007945 */ /* 0x000fe20003800000 */
[--C-:B-1----:R-:W-:Y:S02]  /*0040*/  SHF.R.U32.HI R0, RZ, 0x5, R18.reuse ;  /* 0x00000005ff007819 */ /* 0x102fe40000011612 */
[----:B------:R-:W-:-:S03]  /*0050*/  SHF.R.U32.HI R3, RZ, 0x7, R18 ;  /* 0x00000007ff037819 */ /* 0x000fc60000011612 */
[----:B------:R-:W1:Y:S04]  /*0060*/  SHFL.IDX PT, R2, R0, RZ, 0x1f ;  /* 0x00001fff00027589 */ /* 0x000e6800000e0000 */
[----:B------:R2:W3:Y:S01]  /*0070*/  SHFL.IDX PT, R5, R3, RZ, 0x1f ;  /* 0x00001fff03057589 */ /* 0x0004e200000e0000 */
[----:B-1----:R-:W-:-:S13]  /*0080*/  ISETP.NE.OR P0, PT, R2, RZ, !P0 ;  /* 0x000000ff0200720c */ /* 0x002fda0004705670 */
[----:B0-23--:R-:W-:Y:S05]  /*0090*/  @P0 BRA `(.L_x_1) ;  /* 0x0000000000200947 */ /* 0x00dfea0003800000 */
[----:B------:R-:W-:Y:S02]  /*00a0*/  ULDC.64 UR4, c[0x0][0x198] ;  /* 0x0000660000047ab9 */ /* 0x000fe40000000a00 */
[----:B------:R-:W-:Y:S02]  /*00b0*/  UIADD3 UR6, UP0, UR4, 0xf0, URZ ;  /* 0x000000f004067890 */ /* 0x000fe4000ff1e03f */
[----:B------:R-:W-:Y:S02]  /*00c0*/  UIADD3 UR4, UP1, UR4, 0x1f0, URZ ;  /* 0x000001f004047890 */ /* 0x000fe4000ff3e03f */
[----:B------:R-:W-:Y:S02]  /*00d0*/  UIADD3.X UR7, URZ, UR5, URZ, UP0, !UPT ;  /* 0x000000053f077290 */ /* 0x000fe400087fe43f */
[----:B------:R-:W-:-:S07]  /*00e0*/  UIADD3.X UR5, URZ, UR5, URZ, UP1, !UPT ;  /* 0x000000053f057290 */ /* 0x000fce0008ffe43f */
[----:B------:R0:W-:Y:S02]  /*00f0*/  UTMACCTL.PF [UR6] ;  /* 0x00000000060079b9 */ /* 0x0001e40008040000 */
[----:B------:R0:W-:Y:S02]  /*0100*/  UTMACCTL.PF [UR4] ;  /* 0x00000000040079b9 */ /* 0x0001e40008040000 */
[----:B0-----:R-:W-:Y:S01]  /*0110*/  NOP ;  /* 0x0000000000007918 */ /* 0x001fe20000000000 */
.L_x_1:
[----:B------:R-:W-:Y:S05]  /*0120*/  BSYNC B0 ;  /* 0x0000000000007941 */ /* 0x000fea0003800000 */
.L_x_0:
[----:B------:R-:W0:Y:S02]  /*0130*/  SHFL.IDX PT, R3, R0, RZ, 0x1f ;  /* 0x00001fff00037589 */ /* 0x000e2400000e0000 */
[----:B0-----:R-:W-:-:S13]  /*0140*/  ISETP.NE.AND P0, PT, R3, RZ, PT ;  /* 0x000000ff0300720c */ /* 0x001fda0003f05270 */
[----:B------:R-:W-:Y:S05]  /*0150*/  @P0 BRA `(.L_x_2) ;  /* 0x00000000008c0947 */ /* 0x000fea0003800000 */
[----:B------:R-:W-:Y:S01]  /*0160*/  ELECT P0, URZ, PT ;  /* 0x00000000003f782f */ /* 0x000fe20003800000 */
[----:B------:R-:W-:-:S12]  /*0170*/  BSSY B0, `(.L_x_2) ;  /* 0x0000021000007945 */ /* 0x000fd80003800000 */
[----:B------:R-:W-:Y:S05]  /*0180*/  @!P0 BRA `(.L_x_3) ;  /* 0x00000000007c8947 */ /* 0x000fea0003800000 */
[----:B------:R-:W0:Y:S01]  /*0190*/  S2UR UR8, SR_CgaCtaId ;  /* 0x00000000000879c3 */ /* 0x000e220000008800 */
[----:B------:R-:W-:Y:S01]  /*01a0*/  UMOV UR4, 0x400 ;  /* 0x0000040000047882 */ /* 0x000fe20000000000 */
[----:B------:R-:W-:Y:S01]  /*01b0*/  UMOV UR5, 0x1 ;  /* 0x0000000100057882 */ /* 0x000fe20000000000 */
[----:B------:R-:W-:Y:S02]  /*01c0*/  UMOV UR6, 0x6 ;  /* 0x0000000600067882 */ /* 0x000fe40000000000 */
[----:B------:R-:W-:-:S04]  /*01d0*/  UIADD3 UR6, -UR6, 0x100000, URZ ;  /* 0x0010000006067890 */ /* 0x000fc8000fffe13f */
[----:B------:R-:W-:Y:S02]  /*01e0*/  USHF.L.U32 UR7, UR6, 0xb, URZ ;  /* 0x0000000b06077899 */ /* 0x000fe4000800063f */
[----:B------:R-:W-:Y:S02]  /*01f0*/  USHF.L.U32 UR6, UR6, 0x1, URZ ;  /* 0x0000000106067899 */ /* 0x000fe4000800063f */
[----:B0-----:R-:W-:Y:S02]  /*0200*/  ULEA UR8, UR8, UR4, 0x18 ;  /* 0x0000000408087291 */ /* 0x001fe4000f8ec03f */
[----:B------:R-:W-:-:S04]  /*0210*/  UIADD3 UR4, -UR5, 0x100000, URZ ;  /* 0x0010000005047890 */ /* 0x000fc8000fffe13f */
[----:B------:R-:W-:Y:S02]  /*0220*/  USHF.L.U32 UR5, UR4, 0xb, URZ ;  /* 0x0000000b04057899 */ /* 0x000fe4000800063f */
[----:B------:R-:W-:Y:S01]  /*0230*/  USHF.L.U32 UR4, UR4, 0x1, URZ ;  /* 0x0000000104047899 */ /* 0x000fe2000800063f */
[----:B------:R-:W0:Y:S11]  /*0240*/  FENCE.VIEW.ASYNC.S ;  /* 0x00000000000073c6 */ /* 0x000e360000000000 */
[----:B0-----:R0:W1:Y:S01]  /*0250*/  SYNCS.EXCH.64 URZ, [UR8], UR4 ;  /* 0x00000004083f75b2 */ /* 0x0010620008000100 */
[----:B------:R0:W2:Y:S01]  /*0260*/  SYNCS.EXCH.64 URZ, [UR8+0x48], UR6 ;  /* 0x00004806083f75b2 */ /* 0x0000a20008000100 */
[----:B------:R0:W3:Y:S01]  /*0270*/  SYNCS.EXCH.64 URZ, [UR8+0x8], UR4 ;  /* 0x00000804083f75b2 */ /* 0x0000e20008000100 */
[----:B------:R0:W4:Y:S01]  /*0280*/  SYNCS.EXCH.64 URZ, [UR8+0x50], UR6 ;  /* 0x00005006083f75b2 */ /* 0x0001220008000100 */
[----:B------:R0:W0:Y:S01]  /*0290*/  SYNCS.EXCH.64 URZ, [UR8+0x10], UR4 ;  /* 0x00001004083f75b2 */ /* 0x0000220008000100 */
        /* <DEDUP_REMOVED lines=13> */
[----:B------:R-:W-:Y:S01]  /*0370*/  NOP ;  /* 0x0000000000007918 */ /* 0x000fe20000000000 */
.L_x_3:
[----:B0-----:R-:W-:Y:S05]  /*0380*/  BSYNC B0 ;  /* 0x0000000000007941 */ /* 0x001fea0003800000 */
.L_x_2:
[----:B------:R-:W-:Y:S01]  /*0390*/  SHF.R.S32.HI R7, RZ, 0x1f, R18 ;  /* 0x0000001fff077819 */ /* 0x000fe20000011412 */
[----:B------:R-:W0:Y:S01]  /*03a0*/  SHFL.IDX PT, R0, R0, RZ, 0x1f ;  /* 0x00001fff00007589 */ /* 0x000e2200000e0000 */
[----:B------:R-:W5:Y:S01]  /*03b0*/  S2UR UR8, SR_CTAID.X ;  /* 0x00000000000879c3 */ /* 0x000f620000002500 */
[----:B------:R-:W-:Y:S02]  /*03c0*/  ELECT P0, URZ, PT ;  /* 0x00000000003f782f */ /* 0x000fe40003800000 */
[----:B------:R-:W-:Y:S01]  /*03d0*/  LEA.HI R7, R7, R18, RZ, 0x7 ;  /* 0x0000001207077211 */ /* 0x000fe200078f38ff */
[----:B------:R-:W1:Y:S01]  /*03e0*/  S2R R4, SR_CTAID.Y ;  /* 0x0000000000047919 */ /* 0x000e620000002600 */
[----:B------:R-:W-:Y:S01]  /*03f0*/  SHF.R.S32.HI R8, RZ, 0x1f, R3 ;  /* 0x0000001fff087819 */ /* 0x000fe20000011403 */
[----:B------:R-:W-:Y:S01]  /*0400*/  ULDC UR4, c[0x0][0x150] ;  /* 0x0000540000047ab9 */ /* 0x000fe20000000800 */
[----:B------:R-:W-:Y:S01]  /*0410*/  LOP3.LUT R7, R7, 0xffffff80, RZ, 0xc0, !PT ;  /* 0xffffff8007077812 */ /* 0x000fe200078ec0ff */
[----:B------:R-:W-:Y:S01]  /*0420*/  NOP ;  /* 0x0000000000007918 */ /* 0x000fe20000000000 */
[----:B------:R-:W-:Y:S01]  /*0430*/  LEA.HI R8, R8, R3, RZ, 0x2 ;  /* 0x0000000308087211 */ /* 0x000fe200078f10ff */
[----:B------:R-:W2:Y:S01]  /*0440*/  LDC R10, c[0x0][0x144] ;  /* 0x00005100ff0a7b82 */ /* 0x000ea20000000800 */
[----:B------:R-:W-:Y:S01]  /*0450*/  NOP ;  /* 0x0000000000007918 */ /* 0x000fe20000000000 */
[----:B------:R-:W-:Y:S01]  /*0460*/  IMAD.IADD R6, R18, 0x1, -R7 ;  /* 0x0000000112067824 */ /* 0x000fe200078e0a07 */
[----:B------:R-:W-:Y:S01]  /*0470*/  LOP3.LUT R8, R8, 0x3ffffffc, RZ, 0xc0, !PT ;  /* 0x3ffffffc08087812 */ /* 0x000fe200078ec0ff */
[----:B------:R-:W-:Y:S01]  /*0480*/  IMAD.MOV.U32 R22, RZ, RZ, 0x1 ;  /* 0x00000001ff167424 */ /* 0x000fe200078e00ff */
[----:B------:R-:W-:-:S02]  /*0490*/  ISETP.NE.AND P3, PT, R5, RZ, PT ;  /* 0x000000ff0500720c */ /* 0x000fc40003f65270 */
[----:B------:R-:W-:Y:S01]  /*04a0*/  SHF.R.S32.HI R7, RZ, 0x1f, R6 ;  /* 0x0000001fff077819 */ /* 0x000fe20000011406 */
[----:B------:R-:W-:Y:S01]  /*04b0*/  IMAD.IADD R8, R3, 0x1, -R8 ;  /* 0x0000000103087824 */ /* 0x000fe200078e0a08 */
[----:B------:R-:W3:Y:S02]  /*04c0*/  LDC R13, c[0x0][0x140] ;  /* 0x00005000ff0d7b82 */ /* 0x000ee40000000800 */
[----:B------:R-:W-:Y:S02]  /*04d0*/  LEA.HI R7, R7, R6, RZ, 0x3 ;  /* 0x0000000607077211 */ /* 0x000fe400078f18ff */
[----:B0-----:R-:W-:Y:S02]  /*04e0*/  ISETP.NE.OR P0, PT, R0, RZ, !P0 ;  /* 0x000000ff0000720c */ /* 0x001fe40004705670 */
[--C-:B------:R-:W-:Y:S02]  /*04f0*/  SHF.R.S32.HI R0, RZ, 0x3, R7.reuse ;  /* 0x00000003ff007819 */ /* 0x100fe40000011407 */
[----:B------:R-:W-:-:S02]  /*0500*/  SHF.R.S32.HI R7, RZ, 0x1f, R7 ;  /* 0x0000001fff077819 */ /* 0x000fc40000011407 */
[----:B-----5:R-:W-:Y:S02]  /*0510*/  I2FP.F32.U32 R9, UR8 ;  /* 0x0000000800097c45 */ /* 0x020fe40008201000 */
[----:B------:R-:W-:-:S03]  /*0520*/  LEA.HI R7, R7, R0, RZ, 0x2 ;  /* 0x0000000007077211 */ /* 0x000fc600078f10ff */
[----:B------:R-:W-:Y:S01]  /*0530*/  FMUL R9, R9, UR4 ;  /* 0x0000000409097c20 */ /* 0x000fe20008400000 */
[----:B------:R-:W-:Y:S01]  /*0540*/  LOP3.LUT R7, R7, 0xfffffffc, RZ, 0xc0, !PT ;  /* 0xfffffffc07077812 */ /* 0x000fe200078ec0ff */
[----:B------:R-:W-:Y:S01]  /*0550*/  VOTEU.ALL UP0, P0 ;  /* 0x00000000003f7886 */ /* 0x000fe20000000000 */
[----:B-1----:R-:W-:Y:S01]  /*0560*/  I2FP.F32.U32 R3, R4 ;  /* 0x0000000400037245 */ /* 0x002fe20000201000 */
[----:B------:R-:W-:Y:S01]  /*0570*/  ULDC UR4, c[0x0][0x154] ;  /* 0x0000550000047ab9 */ /* 0x000fe20000000800 */
[----:B------:R-:W-:Y:S01]  /*0580*/  VOTEU.ALL UP1, P0 ;  /* 0x00000000003f7886 */ /* 0x000fe20000020000 */
[----:B------:R-:W0:Y:S01]  /*0590*/  F2I.U32.TRUNC.NTZ R9, R9 ;  /* 0x0000000900097305 */ /* 0x000e22000020f000 */
[----:B------:R-:W-:Y:S01]  /*05a0*/  IMAD.IADD R7, R0, 0x1, -R7 ;  /* 0x0000000100077824 */ /* 0x000fe200078e0a07 */
[----:B------:R-:W1:Y:S01]  /*05b0*/  @!UP0 S2UR UR7, SR_CgaCtaId ;  /* 0x00000000000789c3 */ /* 0x000e620000008800 */
[----:B------:R-:W-:Y:S01]  /*05c0*/  FMUL R12, R3, UR4 ;  /* 0x00000004030c7c20 */ /* 0x000fe20008400000 */
[----:B------:R-:W-:Y:S01]  /*05d0*/  UMOV UR4, 0x20 ;  /* 0x0000002000047882 */ /* 0x000fe20000000000 */
[----:B------:R-:W-:Y:S01]  /*05e0*/  IMAD R8, R8, 0x4, R7 ;  /* 0x0000000408087824 */ /* 0x000fe200078e0207 */
[----:B------:R-:W-:Y:S01]  /*05f0*/  @!UP0 UMOV UR6, 0x400 ;  /* 0x0000040000068882 */ /* 0x000fe20000000000 */
[----:B------:R-:W-:-:S04]  /*0600*/  @!UP0 UIADD3 UR4, -UR4, 0x100000, URZ ;  /* 0x0010000004048890 */ /* 0x000fc8000fffe13f */
[----:B------:R-:W-:Y:S02]  /*0610*/  @!UP0 USHF.L.U32 UR5, UR4, 0xb, URZ ;  /* 0x0000000b04058899 */ /* 0x000fe4000800063f */
[----:B------:R-:W-:Y:S01]  /*0620*/  @!UP0 USHF.L.U32 UR4, UR4, 0x1, URZ ;  /* 0x0000000104048899 */ /* 0x000fe2000800063f */
[----:B---3--:R-:W-:Y:S01]  /*0630*/  ISETP.EQ.U32.AND P2, PT, R13, 0x1, PT ;  /* 0x000000010d00780c */ /* 0x008fe20003f42070 */
[----:B------:R-:W3:Y:S01]  /*0640*/  F2I.U32.TRUNC.NTZ R12, R12 ;  /* 0x0000000c000c7305 */ /* 0x000ee2000020f000 */
[----:B------:R-:W-:Y:S01]  /*0650*/  LEA.HI R0, R8, R8, RZ, 0x1 ;  /* 0x0000000808007211 */ /* 0x000fe200078f08ff */
[----:B------:R-:W5:Y:S03]  /*0660*/  LDC R7, c[0x0][0x148] ;  /* 0x00005200ff077b82 */ /* 0x000f660000000800 */
[----:B------:R-:W-:Y:S01]  /*0670*/  LOP3.LUT R11, R0, 0xfffffffe, RZ, 0xc0, !PT ;  /* 0xfffffffe000b7812 */ /* 0x000fe200078ec0ff */
[----:B0-----:R-:W-:Y:S01]  /*0680*/  IMAD.MOV R15, RZ, RZ, -R9 ;  /* 0x000000ffff0f7224 */ /* 0x001fe200078e0a09 */
[----:B------:R-:W-:-:S03]  /*0690*/  SHF.R.S32.HI R9, RZ, 0x1f, R2 ;  /* 0x0000001fff097819 */ /* 0x000fc60000011402 */
[----:B--2---:R-:W-:Y:S01]  /*06a0*/  IMAD R3, R10, R15, UR8 ;  /* 0x000000080a037e24 */ /* 0x004fe2000f8e020f */
[----:B------:R-:W-:Y:S01]  /*06b0*/  LEA.HI R9, R9, R2, RZ, 0x2 ;  /* 0x0000000209097211 */ /* 0x000fe200078f10ff */
[C---:B------:R-:W-:Y:S02]  /*06c0*/  IMAD.IADD R0, R8.reuse, 0x1, -R11 ;  /* 0x0000000108007824 */ /* 0x040fe400078e0a0b */
[----:B------:R-:W-:Y:S01]  /*06d0*/  IMAD.SHL.U32 R11, R8, 0x4, RZ ;  /* 0x00000004080b7824 */ /* 0x000fe200078e00ff */
[----:B------:R-:W-:Y:S01]  /*06e0*/  LOP3.LUT R9, R9, 0xfffffffc, RZ, 0xc0, !PT ;  /* 0xfffffffc09097812 */ /* 0x000fe200078ec0ff */
[----:B---3--:R-:W-:Y:S01]  /*06f0*/  IMAD.MOV R21, RZ, RZ, -R12 ;  /* 0x000000ffff157224 */ /* 0x008fe200078e0a0c */
[----:B------:R-:W-:Y:S01]  /*0700*/  ISETP.NE.AND P4, PT, R0, R3, PT ;  /* 0x000000030000720c */ /* 0x000fe20003f85270 */
[----:B-1----:R-:W-:Y:S01]  /*0710*/  @!UP0 ULEA UR6, UR7, UR6, 0x18 ;  /* 0x0000000607068291 */ /* 0x002fe2000f8ec03f */
[----:B------:R-:W-:Y:S01]  /*0720*/  LOP3.LUT R152, R8, 0xc, R11, 0x78, !PT ;  /* 0x0000000c08987812 */ /* 0x000fe200078e780b */
[----:B------:R-:W-:Y:S01]  /*0730*/  IMAD.IADD R0, R2, 0x1, -R9 ;  /* 0x0000000102007824 */ /* 0x000fe200078e0a09 */
[----:B------:R-:W-:Y:S01]  /*0740*/  VOTEU.ALL UP0, P0 ;  /* 0x00000000003f7886 */ /* 0x000fe20000000000 */
[----:B------:R-:W-:Y:S01]  /*0750*/  LOP3.LUT P0, RZ, R6, 0x7, RZ, 0xc0, !PT ;  /* 0x0000000706ff7812 */ /* 0x000fe2000780c0ff */
[----:B------:R-:W-:-:S02]  /*0760*/  VIADD R6, R5, 0xffffffff ;  /* 0xffffffff05067836 */ /* 0x000fc40000000000 */
[----:B------:R-:W-:Y:S01]  /*0770*/  ISETP.NE.AND P1, PT, R0, 0x3, PT ;  /* 0x000000030000780c */ /* 0x000fe20003f25270 */
[----:B-----5:R-:W-:Y:S01]  /*0780*/  IMAD R9, R7, R21, R4 ;  /* 0x0000001507097224 */ /* 0x020fe200078e0204 */
[----:B------:R-:W-:Y:S02]  /*0790*/  ISETP.LT.U32.AND P0, PT, R152, 0x4, !P0 ;  /* 0x000000049800780c */ /* 0x000fe40004701070 */
[----:B------:R-:W-:Y:S01]  /*07a0*/  ISETP.EQ.OR P1, PT, R0, RZ, !P1 ;  /* 0x000000ff0000720c */ /* 0x000fe20004f22670 */
[----:B------:R-:W0:Y:S02]  /*07b0*/  FENCE.VIEW.ASYNC.S ;  /* 0x00000000000073c6 */ /* 0x000e240000000000 */
[----:B0-----:R0:W1:Y:S01]  /*07c0*/  @!UP0 SYNCS.EXCH.64 URZ, [UR6+0xa0], UR4 ;  /* 0x0000a004063f85b2 */ /* 0x0010620008000100 */
[----:B------:R-:W-:Y:S02]  /*07d0*/  @P4 LEA.HI R2, R152, R152, RZ, 0x1 ;  /* 0x0000009898024211 */ /* 0x000fe400078f08ff */
[----:B------:R-:W-:-:S02]  /*07e0*/  ISETP.EQ.AND P1, PT, R5, RZ, P1 ;  /* 0x000000ff0500720c */ /* 0x000fc40000f22270 */
[----:B------:R-:W-:Y:S02]  /*07f0*/  @P4 SHF.R.S32.HI R2, RZ, 0x1, R2 ;  /* 0x00000001ff024819 */ /* 0x000fe40000011402 */
[----:B------:R-:W-:Y:S02]  /*0800*/  ISETP.GE.U32.AND P6, PT, R6, 0x2, PT ;  /* 0x000000020600780c */ /* 0x000fe40003fc6070 */
[----:B------:R-:W-:Y:S02]  /*0810*/  @P4 ISETP.NE.AND P5, PT, R2, R9, PT ;  /* 0x000000090200420c */ /* 0x000fe40003fa5270 */
[----:B------:R-:W-:Y:S02]  /*0820*/  SEL R9, RZ, 0x1, !P0 ;  /* 0x00000001ff097807 */ /* 0x000fe40004000000 */
[----:B------:R-:W-:Y:S02]  /*0830*/  @P4 SEL R22, RZ, 0x1, P5 ;  /* 0x00000001ff164807 */ /* 0x000fe40002800000 */
[----:B------:R-:W-:Y:S01]  /*0840*/  SEL R19, RZ, 0x1, !P1 ;  /* 0x00000001ff137807 */ /* 0x000fe20004800000 */
[----:B------:R0:W2:Y:S01]  /*0850*/  @!UP1 SYNCS.EXCH.64 URZ, [UR6+0xa8], UR4 ;  /* 0x0000a804063f95b2 */ /* 0x0000a20008000100 */
[----:B------:R-:W-:Y:S01]  /*0860*/  LOP3.LUT R22, R22, R9, RZ, 0xc0, !PT ;  /* 0x0000000916167212 */ /* 0x000fe200078ec0ff */
[----:B------:R-:W-:Y:S01]  /*0870*/  NOP ;  /* 0x0000000000007918 */ /* 0x000fe20000000000 */
[----:B------:R-:W-:Y:S01]  /*0880*/  SEL R19, R19, 0x2, P6 ;  /* 0x0000000213137807 */ /* 0x000fe20003000000 */
[----:B------:R-:W-:Y:S06]  /*0890*/  @!P2 BRA `(.L_x_4) ;  /* 0x000000000008a947 */ /* 0x000fec0003800000 */
[----:B-12-4-:R-:W-:Y:S01]  /*08a0*/  UCGABAR_ARV ;  /* 0x00000000000079c7 */ /* 0x016fe20008000000 */
[----:B------:R-:W-:Y:S05]  /*08b0*/  BRA `(.L_x_5) ;  /* 0x0000000000047947 */ /* 0x000fea0003800000 */
.L_x_4:
[----:B-12-4-:R-:W-:Y:S01]  /*08c0*/  NOP ;  /* 0x0000000000007918 */ /* 0x016fe20000000000 */
.L_x_5:
[----:B------:R-:W1:Y:S01]  /*08d0*/  LDC R2, c[0x0][0x65c] ;  /* 0x00019700ff027b82 */ /* 0x000e620000000800 */
[----:B------:R-:W-:Y:S02]  /*08e0*/  IMAD.U32 R8, RZ, RZ, UR8 ;  /* 0x00000008ff087e24 */ /* 0x000fe4000f8e00ff */
[----:B------:R-:W-:Y:S01]  /*08f0*/  IMAD.MOV.U32 R9, RZ, RZ, RZ ;  /* 0x000000ffff097224 */ /* 0x000fe200078e00ff */
[----:B-1----:R-:W-:-:S04]  /*0900*/  ISETP.NE.AND P1, PT, R2, 0x1, PT ;  /* 0x000000010200780c */ /* 0x002fc80003f25270 */
[----:B------:R-:W-:-:S09]  /*0910*/  P2R R5, PR, RZ, 0x2 ;  /* 0x00000002ff057803 */ /* 0x000fd20000000000 */
[----:B------:R-:W1:Y:S01]  /*0920*/  @P1 LDC R17, c[0x0][0x10] ;  /* 0x00000400ff111b82 */ /* 0x000e620000000800 */
[----:B------:R-:W-:Y:S02]  /*0930*/  @P1 IMAD.MOV.U32 R5, RZ, RZ, RZ ;  /* 0x000000ffff051224 */ /* 0x000fe400078e00ff */
[----:B------:R-:W-:-:S05]  /*0940*/  @P1 IMAD.MOV.U32 R13, RZ, RZ, RZ ;  /* 0x000000ffff0d1224 */ /* 0x000fca00078e00ff */
[----:B------:R-:W2:Y:S01]  /*0950*/  @!P1 LDC R11, c[0x0][0xc] ;  /* 0x00000300ff0b9b82 */ /* 0x000ea20000000800 */
[----:B-1----:R-:W-:-:S04]  /*0960*/  @P1 IMAD.WIDE.U32 R16, R17, UR8, R4 ;  /* 0x0000000811101c25 */ /* 0x002fc8000f8e0004 */
[----:B------:R-:W-:Y:S02]  /*0970*/  @P1 IMAD.IADD R17, R17, 0x1, R13 ;  /* 0x0000000111111824 */ /* 0x000fe400078e020d */
[----:B--2---:R-:W-:-:S04]  /*0980*/  @!P1 IMAD.WIDE.U32 R8, R4, R11, R8 ;  /* 0x0000000b04089225 */ /* 0x004fc800078e0008 */
[----:B------:R-:W-:Y:S02]  /*0990*/  @!P1 IMAD.MOV.U32 R16, RZ, RZ, R8 ;  /* 0x000000ffff109224 */ /* 0x000fe400078e0008 */
[----:B------:R-:W-:Y:S01]  /*09a0*/  @!P1 IMAD.MOV.U32 R17, RZ, RZ, R9 ;  /* 0x000000ffff119224 */ /* 0x000fe200078e0009 */
[----:B------:R-:W-:Y:S06]  /*09b0*/  @!P2 BRA `(.L_x_6) ;  /* 0x00000000000ca947 */ /* 0x000fec0003800000 */
[----:B------:R-:W-:Y:S01]  /*09c0*/  UCGABAR_WAIT ;  /* 0x0000000000007dc7 */ /* 0x000fe20008000000 */
[----:B------:R-:W-:Y:S01]  /*09d0*/  CCTL.IVALL ;  /* 0x00000000ff00798f */ /* 0x000fe20002000000 */
[----:B------:R-:W-:Y:S05]  /*09e0*/  BRA `(.L_x_7) ;  /* 0x0000000000047947 */ /* 0x000fea0003800000 */
.L_x_6:
[----:B------:R-:W-:Y:S06]  /*09f0*/  BAR.SYNC.DEFER_BLOCKING 0x0 ;  /* 0x0000000000007b1d */ /* 0x000fec0000010000 */
.L_x_7:
[----:B------:R-:W-:Y:S05]  /*0a00*/  @!P3 BRA `(.L_x_8) ;  /* 0x0000009400e0b947 */ /* 0x000fea0003800000 */
[----:B------:R-:W-:-:S13]  /*0a10*/  ISETP.GT.U32.AND P0, PT, R6, 0x1, PT ;  /* 0x000000010600780c */ /* 0x000fda0003f04070 */
[----:B0-----:R-:W-:Y:S05]  /*0a20*/  @P0 EXIT ;  /* 0x000000000000094d */ /* 0x001fea0003800000 */
[----:B------:R-:W-:Y:S01]  /*0a30*/  ULDC.64 UR4, c[0x0][0x650] ;  /* 0x0001940000047ab9 */ /* 0x000fe20000000a00 */
[----:B------:R-:W-:Y:S01]  /*0a40*/  PRMT R0, RZ, 0x7610, R0 ;  /* 0x00007610ff007816 */ /* 0x000fe20000000000 */
[----:B------:R-:W-:Y:S01]  /*0a50*/  IMAD.MOV.U32 R154, RZ, RZ, -0x1 ;  /* 0xffffffffff9a7424 */ /* 0x000fe200078e00ff */
[----:B------:R-:W-:Y:S01]  /*0a60*/  ISETP.GE.U32.AND P0, PT, R16, UR4, PT ;  /* 0x0000000410007c0c */ /* 0x000fe2000bf06070 */
[----:B------:R-:W-:Y:S02]  /*0a70*/  IMAD.MOV.U32 R153, RZ, RZ, -0x1 ;  /* 0xffffffffff997424 */ /* 0x000fe400078e00ff */
[----:B------:R-:W-:Y:S01]  /*0a80*/  IMAD.MOV.U32 R23, RZ, RZ, -0x1 ;  /* 0xffffffffff177424 */ /* 0x000fe200078e00ff */
[----:B------:R-:W-:-:S13]  /*0a90*/  ISETP.GE.U32.AND.EX P0, PT, R17, UR5, PT, P0 ;  /* 0x0000000511007c0c */ /* 0x000fda000bf06100 */
[----:B------:R-:W-:Y:S05]  /*0aa0*/  @P0 BRA `(.L_x_9) ;  /* 0x00000004002c0947 */ /* 0x000fea0003800000 */
[----:B------:R-:W0:Y:S01]  /*0ab0*/  LDC.64 R24, c[0x0][0x628] ;  /* 0x00018a00ff187b82 */ /* 0x000e220000000a00 */
[----:B------:R-:W-:Y:S02]  /*0ac0*/  IMAD.MOV.U32 R8, RZ, RZ, R16 ;  /* 0x000000ffff087224 */ /* 0x000fe400078e0010 */
[----:B------:R-:W-:-:S05]  /*0ad0*/  IMAD.MOV.U32 R9, RZ, RZ, R17 ;  /* 0x000000ffff097224 */ /* 0x000fca00078e0011 */
[----:B------:R-:W1:Y:S08]  /*0ae0*/  LDC R0, c[0x0][0x630] ;  /* 0x00018c00ff007b82 */ /* 0x000e700000000800 */
[----:B------:R-:W2:Y:S01]  /*0af0*/  LDC.64 R26, c[0x0][0x620] ;  /* 0x00018800ff1a7b82 */ /* 0x000ea20000000a00 */
[----:B0-----:R-:W-:-:S04]  /*0b00*/  ISETP.NE.U32.AND P0, PT, R24, RZ, PT ;  /* 0x000000ff1800720c */ /* 0x001fc80003f05070 */
[----:B------:R-:W-:-:S13]  /*0b10*/  ISETP.NE.AND.EX P0, PT, R25, RZ, PT, P0 ;  /* 0x000000ff1900720c */ /* 0x000fda0003f05300 */
[----:B-12---:R-:W-:Y:S05]  /*0b20*/  @!P0 BRA `(.L_x_10) ;  /* 0x0000000000288947 */ /* 0x006fea0003800000 */
[----:B------:R-:W0:Y:S02]  /*0b30*/  LDC R13, c[0x0][0x634] ;  /* 0x00018d00ff0d7b82 */ /* 0x000e240000000800 */
[----:B0-----:R-:W-:-:S05]  /*0b40*/  IADD3 R13, P0, R16, R13, RZ ;  /* 0x0000000d100d7210 */ /* 0x001fca0007f1e0ff */
[----:B------:R-:W-:-:S04]  /*0b50*/  IMAD.X R15, RZ, RZ, R17, P0 ;  /* 0x000000ffff0f7224 */ /* 0x000fc800000e0611 */
[----:B------:R-:W-:-:S04]  /*0b60*/  IMAD.WIDE.U32 R8, R15, R24, RZ ;  /* 0x000000180f087225 */ /* 0x000fc800078e00ff */
[----:B------:R-:W-:-:S04]  /*0b70*/  IMAD.WIDE.U32 R10, P0, R13, R25, R8 ;  /* 0x000000190d0a7225 */ /* 0x000fc80007800008 */
[----:B------:R-:W-:-:S04]  /*0b80*/  IMAD.WIDE.U32 R8, R13, R24, RZ ;  /* 0x000000180d087225 */ /* 0x000fc800078e00ff */
[----:B------:R-:W-:Y:S01]  /*0b90*/  IMAD.X R13, RZ, RZ, RZ, P0 ;  /* 0x000000ffff0d7224 */ /* 0x000fe200000e06ff */
[----:B------:R-:W-:Y:S01]  /*0ba0*/  IADD3 RZ, P0, R9, R10, RZ ;  /* 0x0000000a09ff7210 */ /* 0x000fe20007f1e0ff */
[----:B------:R-:W-:-:S04]  /*0bb0*/  IMAD.MOV.U32 R12, RZ, RZ, R11 ;  /* 0x000000ffff0c7224 */ /* 0x000fc800078e000b */
[----:B------:R-:W-:-:S08]  /*0bc0*/  IMAD.WIDE.U32.X R8, R15, R25, R12, P0 ;  /* 0x000000190f087225 */ /* 0x000fd000000e040c */
.L_x_10:
[----:B------:R-:W0:Y:S01]  /*0bd0*/  LDC.64 R24, c[0x0][0x640] ;  /* 0x00019000ff187b82 */ /* 0x000e220000000a00 */
[-CC-:B------:R-:W-:Y:S01]  /*0be0*/  SHF.R.U64 R28, R8, R0.reuse, R9.reuse ;  /* 0x00000000081c7219 */ /* 0x180fe20000001209 */
[----:B------:R-:W-:Y:S01]  /*0bf0*/  IMAD R30, R7, R21, R4 ;  /* 0x00000015071e7224 */ /* 0x000fe200078e0204 */
[----:B------:R-:W-:Y:S01]  /*0c00*/  SHF.R.U32.HI R0, RZ, R0, R9 ;  /* 0x00000000ff007219 */ /* 0x000fe20000011609 */
[----:B------:R-:W-:Y:S01]  /*0c10*/  IMAD.MOV.U32 R21, RZ, RZ, 0x1 ;  /* 0x00000001ff157424 */ /* 0x000fe200078e00ff */
[----:B------:R-:W-:-:S03]  /*0c20*/  IADD3 R5, P0, RZ, -R28, RZ ;  /* 0x8000001cff057210 */ /* 0x000fc60007f1e0ff */
[----:B------:R-:W1:Y:S02]  /*0c30*/  LDC R6, c[0x0][0x618] ;  /* 0x00018600ff067b82 */ /* 0x000e640000000800 */
[----:B------:R-:W-:-:S04]  /*0c40*/  IMAD.X R9, RZ, RZ, ~R0, P0 ;  /* 0x000000ffff097224 */ /* 0x000fc800000e0e00 */
[-C--:B------:R-:W-:Y:S02]  /*0c50*/  IMAD R0, R9, R26.reuse, RZ ;  /* 0x0000001a09007224 */ /* 0x080fe400078e02ff */
[----:B------:R-:W2:Y:S01]  /*0c60*/  LDC R11, c[0x0][0x608] ;  /* 0x00018200ff0b7b82 */ /* 0x000ea20000000800 */
[----:B------:R-:W-:-:S04]  /*0c70*/  IMAD.WIDE.U32 R8, R5, R26, R16 ;  /* 0x0000001a05087225 */ /* 0x000fc800078e0010 */
[----:B------:R-:W-:-:S03]  /*0c80*/  IMAD R5, R5, R27, R0 ;  /* 0x0000001b05057224 */ /* 0x000fc600078e0200 */
[----:B------:R-:W3:Y:S01]  /*0c90*/  LDC R12, c[0x0][0x658] ;  /* 0x00019600ff0c7b82 */ /* 0x000ee20000000800 */
[----:B0-----:R-:W-:Y:S01]  /*0ca0*/  ISETP.NE.U32.AND P0, PT, R24, RZ, PT ;  /* 0x000000ff1800720c */ /* 0x001fe20003f05070 */
[----:B------:R-:W-:Y:S02]  /*0cb0*/  IMAD.IADD R5, R9, 0x1, R5 ;  /* 0x0000000109057824 */ /* 0x000fe400078e0205 */
[----:B------:R-:W-:Y:S01]  /*0cc0*/  IMAD.MOV.U32 R9, RZ, RZ, -0x1 ;  /* 0xffffffffff097424 */ /* 0x000fe200078e00ff */
[----:B------:R-:W-:-:S03]  /*0cd0*/  ISETP.NE.AND.EX P0, PT, R25, RZ, PT, P0 ;  /* 0x000000ff1900720c */ /* 0x000fc60003f05300 */
[----:B------:R-:W0:Y:S01]  /*0ce0*/  LDC R15, c[0x0][0x600] ;  /* 0x00018000ff0f7b82 */ /* 0x000e220000000800 */
[-CC-:B-1----:R-:W-:Y:S02]  /*0cf0*/  SHF.R.U64 R13, R8, R6.reuse, R5.reuse ;  /* 0x00000006080d7219 */ /* 0x182fe40000001205 */
[----:B------:R-:W-:-:S05]  /*0d00*/  SHF.R.U32.HI R0, RZ, R6, R5 ;  /* 0x00000006ff007219 */ /* 0x000fca0000011605 */
[----:B------:R-:W1:Y:S01]  /*0d10*/  LDC R14, c[0x0][0x648] ;  /* 0x00019200ff0e7b82 */ /* 0x000e620000000800 */
[-CC-:B--2---:R-:W-:Y:S02]  /*0d20*/  SHF.R.U64 R27, R13, R11.reuse, R0.reuse ;  /* 0x0000000b0d1b7219 */ /* 0x184fe40000001200 */
[----:B------:R-:W-:-:S05]  /*0d30*/  SHF.R.U32.HI R5, RZ, R11, R0 ;  /* 0x0000000bff057219 */ /* 0x000fca0000011600 */
[----:B------:R-:W2:Y:S01]  /*0d40*/  LDC R20, c[0x0][0x638] ;  /* 0x00018e00ff147b82 */ /* 0x000ea20000000800 */
[-CC-:B---3--:R-:W-:Y:S02]  /*0d50*/  SHF.R.U64 R26, R27, R12.reuse, R5.reuse ;  /* 0x0000000c1b1a7219 */ /* 0x188fe40000001205 */
[-C--:B------:R-:W-:Y:S02]  /*0d60*/  SHF.L.U32 R0, R9, R12.reuse, RZ ;  /* 0x0000000c09007219 */ /* 0x080fe400000006ff */
[----:B------:R-:W-:Y:S01]  /*0d70*/  SHF.R.U32.HI R5, RZ, R12, R5 ;  /* 0x0000000cff057219 */ /* 0x000fe20000011605 */
[----:B------:R-:W-:Y:S01]  /*0d80*/  IMAD.MOV.U32 R4, RZ, RZ, R26 ;  /* 0x000000ffff047224 */ /* 0x000fe200078e001a */
[----:B------:R-:W-:Y:S01]  /*0d90*/  LOP3.LUT R10, RZ, R0, RZ, 0x33, !PT ;  /* 0x00000000ff0a7212 */ /* 0x000fe200078e33ff */
[----:B------:R-:W3:Y:S01]  /*0da0*/  LDC R23, c[0x0][0x610] ;  /* 0x00018400ff177b82 */ /* 0x000ee20000000800 */
[----:B------:R-:W-:Y:S05]  /*0db0*/  @!P0 BRA `(.L_x_11) ;  /* 0x0000000000288947 */ /* 0x000fea0003800000 */
[----:B------:R-:W4:Y:S02]  /*0dc0*/  LDC R9, c[0x0][0x64c] ;  /* 0x00019300ff097b82 */ /* 0x000f240000000800 */
[----:B----4-:R-:W-:-:S05]  /*0dd0*/  IADD3 R9, P0, R26, R9, RZ ;  /* 0x000000091a097210 */ /* 0x010fca0007f1e0ff */
        /* <DEDUP_REMOVED lines=8> */
.L_x_11:
[----:B-1----:R-:W-:Y:S01]  /*0e60*/  SHF.R.U64 R4, R4, R14, R5 ;  /* 0x0000000e04047219 */ /* 0x002fe20000001205 */
[----:B0-----:R-:W-:Y:S01]  /*0e70*/  VIADD R6, R15, 0xffffffff ;  /* 0xffffffff0f067836 */ /* 0x001fe20000000000 */
[----:B------:R-:W-:Y:S02]  /*0e80*/  SHF.L.U32 R0, R21, R12, RZ ;  /* 0x0000000c15007219 */ /* 0x000fe400000006ff */
[----:B------:R-:W-:Y:S01]  /*0e90*/  LOP3.LUT R5, R27, R10, RZ, 0xc0, !PT ;  /* 0x0000000a1b057212 */ /* 0x000fe200078ec0ff */
[----:B------:R-:W-:Y:S01]  /*0ea0*/  IMAD.MOV R7, RZ, RZ, -R4 ;  /* 0x000000ffff077224 */ /* 0x000fe200078e0a04 */
[----:B------:R-:W-:Y:S02]  /*0eb0*/  SEL R3, R3, R30, !P1 ;  /* 0x0000001e03037207 */ /* 0x000fe40004800000 */
[----:B------:R-:W-:Y:S01]  /*0ec0*/  LOP3.LUT R6, R13, R6, RZ, 0xc0, !PT ;  /* 0x000000060d067212 */ /* 0x000fe200078ec0ff */
[----:B------:R-:W-:Y:S02]  /*0ed0*/  IMAD R4, R0, R4, R5 ;  /* 0x0000000400047224 */ /* 0x000fe400078e0205 */
[----:B--2---:R-:W-:-:S02]  /*0ee0*/  IMAD R0, R7, R20, R26 ;  /* 0x0000001407007224 */ /* 0x004fc400078e021a */
[----:B---3--:R-:W-:Y:S02]  /*0ef0*/  IMAD R3, R4, R23, R3 ;  /* 0x0000001704037224 */ /* 0x008fe400078e0203 */
[----:B------:R-:W-:Y:S02]  /*0f00*/  IMAD R154, R0, R15, R6 ;  /* 0x0000000f009a7224 */ /* 0x000fe400078e0206 */
[----:B------:R-:W-:Y:S02]  /*0f10*/  IMAD.MOV.U32 R4, RZ, RZ, 0x1 ;  /* 0x00000001ff047424 */ /* 0x000fe400078e00ff */
[----:B------:R-:W-:Y:S01]  /*0f20*/  IMAD.MOV.U32 R23, RZ, RZ, R28 ;  /* 0x000000ffff177224 */ /* 0x000fe200078e001c */
[----:B------:R-:W-:Y:S02]  /*0f30*/  SEL R153, R154, R3, !P1 ;  /* 0x000000039a997207 */ /* 0x000fe40004800000 */
[----:B------:R-:W-:Y:S02]  /*0f40*/  PRMT R0, R4, 0x7610, R0 ;  /* 0x0000761004007816 */ /* 0x000fe40000000000 */
[----:B------:R-:W-:-:S07]  /*0f50*/  SEL R154, R3, R154, !P1 ;  /* 0x0000009a039a7207 */ /* 0x000fce0004800000 */
.L_x_9:
[----:B------:R-:W-:-:S08]  /*0f60*/  NOP ;  /* 0x0000000000007918 */ /* 0x000fd00000000000 */
[----:B------:R-:W0:Y:S02]  /*0f70*/  USETMAXREG.TRY_ALLOC.CTAPOOL UP0, 0xe8 ;  /* 0x000000e8000079c8 */ /* 0x000e240008000600 */
[----:B0-----:R-:W-:-:S13]  /*0f80*/  PLOP3.LUT P0, PT, PT, PT, UP0, 0x80, 0x0 ;  /* 0x000000000000781c */ /* 0x001fda0003f0f008 */
[----:B------:R-:W-:Y:S05]  /*0f90*/  @!P0 BRA `(.L_x_9) ;  /* 0xfffffffc00f08947 */ /* 0x000fea000383ffff */
[----:B------:R-:W-:Y:S01]  /*0fa0*/  ULDC.64 UR4, c[0x0][0x598] ;  /* 0x0001660000047ab9 */ /* 0x000fe20000000a00 */
[----:B------:R-:W-:Y:S01]  /*0fb0*/  ULDC.64 UR36, c[0x0][0x208] ;  /* 0x0000820000247ab9 */ /* 0x000fe20000000a00 */
[----:B------:R-:W-:-:S04]  /*0fc0*/  ISETP.NE.U32.AND P0, PT, RZ, UR4, PT ;  /* 0x00000004ff007c0c */ /* 0x000fc8000bf05070 */
[----:B------:R-:W-:-:S13]  /*0fd0*/  ISETP.NE.AND.EX P0, PT, RZ, UR5, PT, P0 ;  /* 0x00000005ff007c0c */ /* 0x000fda000bf05300 */
[----:B------:R-:W-:Y:S05]  /*0fe0*/  @!P0 BRA `(.L_x_12) ;  /* 0x00000000001c8947 */ /* 0x000fea0003800000 */
[----:B------:R-:W0:Y:S02]  /*0ff0*/  LDC.64 R4, c[0x0][0x598] ;  /* 0x00016600ff047b82 */ /* 0x000e240000000a00 */
[----:B0-----:R-:W2:Y:S02]  /*1000*/  LDG.E.64 R4, desc[UR36][R4.64] ;  /* 0x0000002404047981 */ /* 0x001ea4000c1e1b00 */
[----:B--2---:R-:W-:-:S04]  /*1010*/  ISETP.NE.U32.AND P0, PT, R4, RZ, PT ;  /* 0x000000ff0400720c */ /* 0x004fc80003f05070 */
[----:B------:R-:W-:-:S13]  /*1020*/  ISETP.NE.AND.EX P0, PT, R5, RZ, PT, P0 ;  /* 0x000000ff0500720c */ /* 0x000fda0003f05300 */
[----:B------:R-:W-:Y:S05]  /*1030*/  @!P0 BRA `(.L_x_12) ;  /* 0x0000000000088947 */ /* 0x000fea0003800000 */
[----:B------:R0:W5:Y:S01]  /*1040*/  LD.E R155, desc[UR36][R4.64] ;  /* 0x00000024049b7980 */ /* 0x000162000c101900 */
[----:B------:R-:W-:Y:S05]  /*1050*/  BRA `(.L_x_13) ;  /* 0x0000000000247947 */ /* 0x000fea0003800000 */
.L_x_12:
[----:B------:R-:W-:Y:S02]  /*1060*/  ULDC.64 UR4, c[0x0][0x588] ;  /* 0x0001620000047ab9 */ /* 0x000fe40000000a00 */
[----:B------:R-:W-:-:S04]  /*1070*/  ISETP.NE.U32.AND P0, PT, RZ, UR4, PT ;  /* 0x00000004ff007c0c */ /* 0x000fc8000bf05070 */
[----:B------:R-:W-:-:S13]  /*1080*/  ISETP.NE.AND.EX P0, PT, RZ, UR5, PT, P0 ;  /* 0x00000005ff007c0c */ /* 0x000fda000bf05300 */
[----:B------:R-:W-:Y:S05]  /*1090*/  @!P0 BRA `(.L_x_14) ;  /* 0x00000000000c8947 */ /* 0x000fea0003800000 */
[----:B------:R-:W0:Y:S02]  /*10a0*/  LDC.64 R4, c[0x0][0x588] ;  /* 0x00016200ff047b82 */ /* 0x000e240000000a00 */
[----:B0-----:R1:W5:Y:S01]  /*10b0*/  LDG.E R155, desc[UR36][R4.64] ;  /* 0x00000024049b7981 */ /* 0x001362000c1e1900 */
[----:B------:R-:W-:Y:S05]  /*10c0*/  BRA `(.L_x_13) ;  /* 0x0000000000087947 */ /* 0x000fea0003800000 */
.L_x_14:
[----:B------:R-:W-:Y:S02]  /*10d0*/  ULDC UR4, c[0x0][0x580] ;  /* 0x0001600000047ab9 */ /* 0x000fe40000000800 */
[----:B------:R-:W-:-:S07]  /*10e0*/  IMAD.U32 R155, RZ, RZ, UR4 ;  /* 0x00000004ff9b7e24 */ /* 0x000fce000f8e00ff */
.L_x_13:
[----:B------:R-:W-:Y:S02]  /*10f0*/  ULDC.64 UR4, c[0x0][0x5a0] ;  /* 0x0001680000047ab9 */ /* 0x000fe40000000a00 */
[----:B------:R-:W-:-:S04]  /*1100*/  ISETP.NE.U32.AND P0, PT, RZ, UR4, PT ;  /* 0x00000004ff007c0c */ /* 0x000fc8000bf05070 */
[----:B------:R-:W-:-:S13]  /*1110*/  ISETP.NE.AND.EX P0, PT, RZ, UR5, PT, P0 ;  /* 0x00000005ff007c0c */ /* 0x000fda000bf05300 */
[----:B------:R-:W-:Y:S05]  /*1120*/  @!P0 BRA `(.L_x_15) ;  /* 0x00000000001c8947 */ /* 0x000fea0003800000 */
[----:B01----:R-:W0:Y:S02]  /*1130*/  LDC.64 R4, c[0x0][0x5a0] ;  /* 0x00016800ff047b82 */ /* 0x003e240000000a00 */
[----:B0-----:R-:W2:Y:S02]  /*1140*/  LDG.E.64 R4, desc[UR36][R4.64] ;  /* 0x0000002404047981 */ /* 0x001ea4000c1e1b00 */
[----:B--2---:R-:W-:-:S04]  /*1150*/  ISETP.NE.U32.AND P0, PT, R4, RZ, PT ;  /* 0x000000ff0400720c */ /* 0x004fc80003f05070 */
[----:B------:R-:W-:-:S13]  /*1160*/  ISETP.NE.AND.EX P0, PT, R5, RZ, PT, P0 ;  /* 0x000000ff0500720c */ /* 0x000fda0003f05300 */
[----:B------:R-:W-:Y:S05]  /*1170*/  @!P0 BRA `(.L_x_15) ;  /* 0x0000000000088947 */ /* 0x000fea0003800000 */
[----:B------:R0:W5:Y:S01]  /*1180*/  LD.E R156, desc[UR36][R4.64] ;  /* 0x00000024049c7980 */ /* 0x000162000c101900 */
[----:B------:R-:W-:Y:S05]  /*1190*/  BRA `(.L_x_16) ;  /* 0x0000000000247947 */ /* 0x000fea0003800000 */
.L_x_15:
[----:B------:R-:W-:Y:S02]  /*11a0*/  ULDC.64 UR4, c[0x0][0x590] ;  /* 0x0001640000047ab9 */ /* 0x000fe40000000a00 */
[----:B------:R-:W-:-:S04]  /*11b0*/  ISETP.NE.U32.AND P0, PT, RZ, UR4, PT ;  /* 0x00000004ff007c0c */ /* 0x000fc8000bf05070 */
[----:B------:R-:W-:-:S13]  /*11c0*/  ISETP.NE.AND.EX P0, PT, RZ, UR5, PT, P0 ;  /* 0x00000005ff007c0c */ /* 0x000fda000bf05300 */
[----:B------:R-:W-:Y:S05]  /*11d0*/  @!P0 BRA `(.L_x_17) ;  /* 0x00000000000c8947 */ /* 0x000fea0003800000 */
[----:B------:R-:W2:Y:S02]  /*11e0*/  LDC.64 R156, c[0x0][0x590] ;  /* 0x00016400ff9c7b82 */ /* 0x000ea40000000a00 */
[----:B--2---:R2:W5:Y:S01]  /*11f0*/  LDG.E R156, desc[UR36][R156.64] ;  /* 0x000000249c9c7981 */ /* 0x004562000c1e1900 */
[----:B------:R-:W-:Y:S05]  /*1200*/  BRA `(.L_x_16) ;  /* 0x0000000000087947 */ /* 0x000fea0003800000 */
.L_x_17:
[----:B------:R-:W-:Y:S02]  /*1210*/  ULDC UR4, c[0x0][0x584] ;  /* 0x0001610000047ab9 */ /* 0x000fe40000000800 */
[----:B------:R-:W-:-:S07]  /*1220*/  IMAD.U32 R156, RZ, RZ, UR4 ;  /* 0x00000004ff9c7e24 */ /* 0x000fce000f8e00ff */
.L_x_16:
[----:B------:R-:W-:-:S13]  /*1230*/  LOP3.LUT P0, RZ, R0, 0xff, RZ, 0xc0, !PT ;  /* 0x000000ff00ff7812 */ /* 0x000fda000780c0ff */
[----:B------:R-:W-:Y:S05]  /*1240*/  @!P0 EXIT ;  /* 0x000000000000894d */ /* 0x000fea0003800000 */
[----:B------:R-:W-:Y:S01]  /*1250*/  ULDC UR4, c[0x0][0x28c] ;  /* 0x0000a30000047ab9 */ /* 0x000fe20000000800 */
[----:B--2---:R-:W-:Y:S01]  /*1260*/  LOP3.LUT R157, R19, 0x1, RZ, 0xfc, !PT ;  /* 0x00000001139d7812 */ /* 0x004fe200078efcff */
[----:B------:R-:W-:Y:S01]  /*1270*/  UIADD3 UR4, UR4, 0x1f, URZ ;  /* 0x0000001f04047890 */ /* 0x000fe2000fffe03f */
[----:B------:R-:W-:Y:S01]  /*1280*/  UMOV UR38, URZ ;  /* 0x0000003f00267c82 */ /* 0x000fe20008000000 */
[----:B------:R-:W-:Y:S02]  /*1290*/  UMOV UR39, URZ ;  /* 0x0000003f00277c82 */ /* 0x000fe40008000000 */
[----:B------:R-:W-:-:S04]  /*12a0*/  USHF.R.S32.HI UR5, URZ, 0x1f, UR4 ;  /* 0x0000001f3f057899 */ /* 0x000fc80008011404 */
[----:B------:R-:W-:-:S04]  /*12b0*/  ULEA.HI UR5, UR5, UR4, URZ, 0x5 ;  /* 0x0000000405057291 */ /* 0x000fc8000f8f283f */
[----:B------:R-:W-:-:S12]  /*12c0*/  USHF.R.S32.HI UR40, URZ, 0x5, UR5 ;  /* 0x000000053f287899 */ /* 0x000fd80008011405 */
.L_x_293:
[----:B------:R-:W-:Y:S01]  /*12d0*/  LOP3.LUT R0, R18, 0x80, RZ, 0xc0, !PT ;  /* 0x0000008012007812 */ /* 0x000fe200078ec0ff */
[----:B--2---:R-:W2:Y:S01]  /*12e0*/  S2UR UR7, SR_CgaCtaId ;  /* 0x00000000000779c3 */ /* 0x004ea20000008800 */
[----:B------:R-:W-:Y:S02]  /*12f0*/  UMOV UR6, 0x400 ;  /* 0x0000040000067882 */ /* 0x000fe40000000000 */
[----:B------:R-:W-:-:S06]  /*1300*/  SHF.R.U32.HI R0, RZ, 0x7, R0 ;  /* 0x00000007ff007819 */ /* 0x000fcc0000011600 */
[----:B---3--:R-:W3:Y:S01]  /*1310*/  SHFL.IDX PT, R0, R0, RZ, 0x1f ;  /* 0x00001fff00007589 */ /* 0x008ee200000e0000 */
[----:B--2---:R-:W-:Y:S01]  /*1320*/  ULEA UR6, UR7, UR6, 0x18 ;  /* 0x0000000607067291 */ /* 0x004fe2000f8ec03f */
[----:B---3--:R-:W-:-:S13]  /*1330*/  R2UR UR4, R0 ;  /* 0x00000000000472ca */ /* 0x008fda00000e0000 */
[----:B------:R-:W-:-:S04]  /*1340*/  ULEA.HI UR5, UR4, UR4, URZ, 0x1 ;  /* 0x0000000404057291 */ /* 0x000fc8000f8f083f */
[----:B------:R-:W-:-:S04]  /*1350*/  ULOP3.LUT UR5, UR5, 0xffffe, URZ, 0xc0, !UPT ;  /* 0x000ffffe05057892 */ /* 0x000fc8000f8ec03f */
[----:B------:R-:W-:-:S03]  /*1360*/  UIADD3 UR5, UR4, -UR5, URZ ;  /* 0x8000000504057290 */ /* 0x000fc6000fffe03f */
[----:B------:R-:W-:Y:S01]  /*1370*/  ULDC UR4, c[0x0][0x28c] ;  /* 0x0000a30000047ab9 */ /* 0x000fe20000000800 */
[----:B------:R-:W-:Y:S01]  /*1380*/  ULEA UR5, UR5, UR6, 0xc ;  /* 0x0000000605057291 */ /* 0x000fe2000f8e603f */
[----:B------:R-:W-:-:S03]  /*1390*/  ISETP.LT.AND P0, PT, RZ, UR4, PT ;  /* 0x00000004ff007c0c */ /* 0x000fc6000bf01270 */
[----:B------:R-:W-:-:S04]  /*13a0*/  UIADD3 UR5, UR5, 0x180, URZ ;  /* 0x0000018005057890 */ /* 0x000fc8000fffe03f */
[----:B------:R-:W-:-:S04]  /*13b0*/  USHF.R.U32.HI UR5, URZ, 0x4, UR5 ;  /* 0x000000043f057899 */ /* 0x000fc80008011605 */
[----:B------:R-:W-:Y:S02]  /*13c0*/  ULOP3.LUT UR41, UR5, 0x3fff, URZ, 0xc0, !UPT ;  /* 0x00003fff05297892 */ /* 0x000fe4000f8ec03f */
[----:B-1--45:R-:W-:Y:S10]  /*13d0*/  @P0 BRA `(.L_x_18) ;  /* 0x0000000000400947 */ /* 0x032ff40003800000 */
[----:B------:R-:W-:Y:S01]  /*13e0*/  MOV R0, 0x0 ;  /* 0x0000000000007802 */ /* 0x000fe20000000f00 */
[----:B------:R-:W-:Y:S01]  /*13f0*/  ULDC.64 UR4, c[0x4][0x68] ;  /* 0x01001a0000047ab9 */ /* 0x000fe20000000a00 */
[----:B------:R-:W-:Y:S01]  /*1400*/  ULDC.64 UR6, c[0x4][0x8] ;  /* 0x0100020000067ab9 */ /* 0x000fe20000000a00 */
[----:B01----:R-:W-:Y:S01]  /*1410*/  IMAD.U32 R4, RZ, RZ, UR4 ;  /* 0x00000004ff047e24 */ /* 0x003fe2000f8e00ff */
[----:B------:R0:W1:Y:S01]  /*1420*/  LDC.64 R14, c[0x4][R0] ;  /* 0x01000000000e7b82 */ /* 0x0000620000000a00 */
[----:B------:R-:W-:Y:S01]  /*1430*/  IMAD.U32 R5, RZ, RZ, UR5 ;  /* 0x00000005ff057e24 */ /* 0x000fe2000f8e00ff */
[----:B------:R-:W-:Y:S01]  /*1440*/  ULDC.64 UR4, c[0x4][0x70] ;  /* 0x01001c0000047ab9 */ /* 0x000fe20000000a00 */
[----:B------:R-:W-:Y:S02]  /*1450*/  IMAD.U32 R10, RZ, RZ, UR6 ;  /* 0x00000006ff0a7e24 */ /* 0x000fe4000f8e00ff */
[----:B------:R-:W-:Y:S02]  /*1460*/  IMAD.U32 R6, RZ, RZ, UR4 ;  /* 0x00000004ff067e24 */ /* 0x000fe4000f8e00ff */
[----:B------:R-:W-:-:S02]  /*1470*/  IMAD.U32 R7, RZ, RZ, UR5 ;  /* 0x00000005ff077e24 */ /* 0x000fc4000f8e00ff */
[----:B------:R-:W-:Y:S02]  /*1480*/  IMAD.U32 R11, RZ, RZ, UR7 ;  /* 0x00000007ff0b7e24 */ /* 0x000fe4000f8e00ff */
[----:B------:R-:W-:Y:S02]  /*1490*/  IMAD.MOV.U32 R8, RZ, RZ, 0x1e1 ;  /* 0x000001e1ff087424 */ /* 0x000fe400078e00ff */
[----:B------:R-:W-:Y:S02]  /*14a0*/  IMAD.MOV.U32 R12, RZ, RZ, 0x1 ;  /* 0x00000001ff0c7424 */ /* 0x000fe400078e00ff */
[----:B0-----:R-:W-:-:S07]  /*14b0*/  IMAD.MOV.U32 R13, RZ, RZ, RZ ;  /* 0x000000ffff0d7224 */ /* 0x001fce00078e00ff */
[----:B------:R-:W-:-:S07]  /*14c0*/  LEPC R20, `(.L_x_18) ;  /* 0x000000001014794e */ /* 0x000fce0000000000 */
[----:B-1---5:R-:W-:Y:S05]  /*14d0*/  CALL.ABS.NOINC R14 ;  /* 0x000000000e007343 */ /* 0x022fea0003c00000 */
.L_x_18:
[----:B------:R-:W-:-:S13]  /*14e0*/  ISETP.NE.AND P0, PT, R157, 0x3, PT ;  /* 0x000000039d00780c */ /* 0x000fda0003f05270 */
[----:B------:R-:W-:Y:S05]  /*14f0*/  @!P0 BRA `(.L_x_19) ;  /* 0x0000000000048947 */ /* 0x000fea0003800000 */
[----:B------:R-:W-:Y:S01]  /*1500*/  BPT.TRAP 0x1 ;  /* 0x000000040000795c */ /* 0x000fe20000300000 */
.L_x_19:
[----:B------:R-:W2:Y:S01]  /*1510*/  S2UR UR5, SR_CgaCtaId ;  /* 0x00000000000579c3 */ /* 0x000ea20000008800 */
[----:B------:R-:W-:Y:S01]  /*1520*/  UMOV UR4, 0x400 ;  /* 0x0000040000047882 */ /* 0x000fe20000000000 */
[----:B------:R-:W-:Y:S02]  /*1530*/  IMAD.U32 R0, RZ, RZ, UR38 ;  /* 0x00000026ff007e24 */ /* 0x000fe4000f8e00ff */
[----:B------:R-:W-:-:S03]  /*1540*/  IMAD.U32 R3, RZ, RZ, UR39 ;  /* 0x00000027ff037e24 */ /* 0x000fc6000f8e00ff */
[----:B------:R-:W-:Y:S01]  /*1550*/  SHF.L.U32 R0, R0, 0x1f, RZ ;  /* 0x0000001f00007819 */ /* 0x000fe200000006ff */
[----:B--2---:R-:W-:-:S06]  /*1560*/  ULEA UR4, UR5, UR4, 0x18 ;  /* 0x0000000405047291 */ /* 0x004fcc000f8ec03f */
[----:B------:R-:W-:-:S04]  /*1570*/  IMAD.U32 R6, RZ, RZ, UR4 ;  /* 0x00000004ff067e24 */ /* 0x000fc8000f8e00ff */
[----:B------:R-:W-:-:S04]  /*1580*/  IMAD R3, R3, 0x8, R6 ;  /* 0x0000000803037824 */ /* 0x000fc800078e0206 */
[----:B------:R2:W3:Y:S01]  /*1590*/  SYNCS.PHASECHK.TRANS64.TRYWAIT P1, [R3+URZ], R0 ;  /* 0x00000000030075a7 */ /* 0x0004e2000802017f */
[----:B------:R-:W-:Y:S05]  /*15a0*/  @!P0 BRA `(.L_x_20) ;  /* 0x0000000000048947 */ /* 0x000fea0003800000 */
[----:B------:R-:W-:Y:S01]  /*15b0*/  BPT.TRAP 0x1 ;  /* 0x000000040000795c */ /* 0x000fe20000300000 */
.L_x_20:
[----:B---3--:R-:W-:Y:S05]  /*15c0*/  @P1 BRA `(.L_x_21) ;  /* 0x0000000000081947 */ /* 0x008fea0003800000 */
[----:B------:R-:W3:Y:S02]  /*15d0*/  SYNCS.PHASECHK.TRANS64.TRYWAIT P1, [R3+URZ], R0 ;  /* 0x00000000030075a7 */ /* 0x000ee4000802017f */
[----:B---3--:R-:W-:Y:S05]  /*15e0*/  @!P1 BRA `(.L_x_22) ;  /* 0x000000a400409947 */ /* 0x008fea0003800000 */
.L_x_21:
[----:B------:R-:W-:-:S04]  /*15f0*/  UISETP.LT.AND UP0, UPT, UR40, 0x1, UPT ;  /* 0x000000012800788c */ /* 0x000fc8000bf01270 */
[----:B------:R-:W-:-:S06]  /*1600*/  USEL UR4, UR40, 0x1, UP0 ;  /* 0x0000000128047887 */ /* 0x000fcc0008000000 */
[----:B--23--:R-:W-:Y:S01]  /*1610*/  IMAD.U32 R0, RZ, RZ, UR4 ;  /* 0x00000004ff007e24 */ /* 0x00cfe2000f8e00ff */
[----:B------:R-:W-:Y:S05]  /*1620*/  WARPSYNC.ALL ;  /* 0x0000000000007948 */ /* 0x000fea0003800000 */
[----:B------:R-:W-:-:S04]  /*1630*/  IADD3 R0, -R0, UR40, RZ ;  /* 0x0000002800007c10 */ /* 0x000fc8000fffe1ff */
[----:B------:R-:W-:Y:S02]  /*1640*/  ISETP.GE.AND P1, PT, R0, 0x1, PT ;  /* 0x000000010000780c */ /* 0x000fe40003f26270 */
[----:B------:R-:W-:Y:S01]  /*1650*/  R2UR UR4, R6 ;  /* 0x00000000060472ca */ /* 0x000fe200000e0000 */
[----:B------:R-:W-:Y:S01]  /*1660*/  ULOP3.LUT UR41, UR41, 0x10000, URZ, 0xfc, !UPT ;  /* 0x0001000029297892 */ /* 0x000fe2000f8efc3f */
[----:B------:R-:W-:Y:S01]  /*1670*/  WARPGROUP.ARRIVE ;  /* 0x00000000000079c5 */ /* 0x000fe20000000000 */
[----:B------:R-:W-:Y:S01]  /*1680*/  UMOV UR5, 0x80000020 ;  /* 0x8000002000057882 */ /* 0x000fe20000000000 */
[----:B------:R-:W-:-:S09]  /*1690*/  UMOV UR7, 0x80000020 ;  /* 0x8000002000077882 */ /* 0x000fd20000000000 */
[----:B------:R-:W-:-:S04]  /*16a0*/  UIADD3 UR4, UR4, 0x12180, URZ ;  /* 0x0001218004047890 */ /* 0x000fc8000fffe03f */
[----:B------:R-:W-:-:S04]  /*16b0*/  USHF.R.U32.HI UR4, URZ, 0x4, UR4 ;  /* 0x000000043f047899 */ /* 0x000fc80008011604 */
[----:B------:R-:W-:-:S04]  /*16c0*/  ULOP3.LUT UR4, UR4, 0x3fff, URZ, 0xc0, !UPT ;  /* 0x00003fff04047892 */ /* 0x000fc8000f8ec03f */
[----:B------:R-:W-:Y:S02]  /*16d0*/  ULOP3.LUT UR9, UR4, 0x10000, URZ, 0xfc, !UPT ;  /* 0x0001000004097892 */ /* 0x000fe4000f8efc3f */
[----:B------:R-:W-:Y:S02]  /*16e0*/  ULEA UR4, UR39, UR41, 0x9 ;  /* 0x0000002927047291 */ /* 0x000fe4000f8e483f */
[----:B------:R-:W-:-:S09]  /*16f0*/  ULEA UR6, UR39, UR9, 0xa ;  /* 0x0000000927067291 */ /* 0x000fd2000f8e503f */
[----:B------:R-:W-:Y:S01]  /*1700*/  HGMMA.64x256x16.F32.BF16 R24, gdesc[UR4], RZ, !UPT, gsb0 ;  /* 0x03e00000041879f0 */ /* 0x000fe2000c0018ff */
[----:B------:R-:W-:Y:S02]  /*1710*/  UIADD3 UR4, UR4, 0x2, URZ ;  /* 0x0000000204047890 */ /* 0x000fe4000fffe03f */
[----:B------:R-:W-:Y:S01]  /*1720*/  UIADD3 UR6, UR6, 0x2, URZ ;  /* 0x0000000206067890 */ /* 0x000fe2000fffe03f */
[----:B------:R-:W-:Y:S01]  /*1730*/  UMOV UR5, 0x80000020 ;  /* 0x8000002000057882 */ /* 0x000fe20000000000 */
[----:B------:R-:W-:Y:S01]  /*1740*/  UMOV UR7, 0x80000020 ;  /* 0x8000002000077882 */ /* 0x000fe20000000000 */
[----:B------:R-:W-:Y:S02]  /*1750*/  WARPGROUP.DEPBAR.LE gsb0, 0x0 ;  /* 0x00008000000079c5 */ /* 0x000fe40000010000 */
[----:B------:R-:W-:-:S15]  /*1760*/  WARPGROUP.ARRIVE ;  /* 0x00000000000079c5 */ /* 0x000fde0000000000 */
[----:B------:R-:W-:-:S05]  /*1770*/  NOP ;  /* 0x0000000000007918 */ /* 0x000fca0000000000 */
[----:B------:R-:W-:Y:S03]  /*1780*/  HGMMA.64x256x16.F32.BF16 R24, gdesc[UR4], R24, gsb0 ;  /* 0x03e00000041879f0 */ /* 0x000fe60008001818 */
[----:B------:R-:W-:Y:S02]  /*1790*/  WARPGROUP.DEPBAR.LE gsb0, 0x0 ;  /* 0x00008000000079c5 */ /* 0x000fe40000010000 */
[----:B------:R-:W-:Y:S05]  /*17a0*/  @!P1 BRA `(.L_x_23) ;  /* 0x0000000000e89947 */ /* 0x000fea0003800000 */
[----:B------:R-:W-:Y:S02]  /*17b0*/  UIADD3 UR4, UR39, 0x1, URZ ;  /* 0x0000000127047890 */ /* 0x000fe4000fffe03f */
[----:B------:R-:W-:Y:S02]  /*17c0*/  IMAD.U32 R3, RZ, RZ, UR39 ;  /* 0x00000027ff037e24 */ /* 0x000fe4000f8e00ff */
[----:B------:R-:W-:-:S04]  /*17d0*/  UISETP.NE.AND UP0, UPT, UR4, 0x9, UPT ;  /* 0x000000090400788c */ /* 0x000fc8000bf05270 */
[----:B------:R-:W-:Y:S02]  /*17e0*/  USEL UR5, URZ, 0x1, UP0 ;  /* 0x000000013f057887 */ /* 0x000fe40008000000 */
[----:B------:R-:W-:Y:S02]  /*17f0*/  USEL UR8, UR4, URZ, UP0 ;  /* 0x0000003f04087287 */ /* 0x000fe40008000000 */
[----:B------:R-:W-:-:S06]  /*1800*/  ULOP3.LUT UR5, UR38, UR5, URZ, 0x3c, !UPT ;  /* 0x0000000526057292 */ /* 0x000fcc000f8e3c3f */
[----:B------:R-:W-:-:S07]  /*1810*/  IMAD.U32 R7, RZ, RZ, UR5 ;  /* 0x00000005ff077e24 */ /* 0x000fce000f8e00ff */
.L_x_30:
[----:B------:R-:W-:Y:S05]  /*1820*/  @!P0 BRA `(.L_x_24) ;  /* 0x0000000000048947 */ /* 0x000fea0003800000 */
[----:B------:R-:W-:Y:S01]  /*1830*/  BPT.TRAP 0x1 ;  /* 0x000000040000795c */ /* 0x000fe20000300000 */
.L_x_24:
[----:B------:R-:W2:Y:S01]  /*1840*/  S2UR UR5, SR_CgaCtaId ;  /* 0x00000000000579c3 */ /* 0x000ea20000008800 */
[----:B------:R-:W-:Y:S01]  /*1850*/  UMOV UR4, 0x400 ;  /* 0x0000040000047882 */ /* 0x000fe20000000000 */
[----:B01----:R-:W-:Y:S01]  /*1860*/  IMAD.U32 R5, RZ, RZ, UR8 ;  /* 0x00000008ff057e24 */ /* 0x003fe2000f8e00ff */
[----:B------:R-:W-:Y:S01]  /*1870*/  SHF.L.U32 R4, R7, 0x1f, RZ ;  /* 0x0000001f07047819 */ /* 0x000fe200000006ff */
[----:B--2---:R-:W-:-:S06]  /*1880*/  ULEA UR4, UR5, UR4, 0x18 ;  /* 0x0000000405047291 */ /* 0x004fcc000f8ec03f */
[----:B------:R-:W-:-:S04]  /*1890*/  IMAD.U32 R6, RZ, RZ, UR4 ;  /* 0x00000004ff067e24 */ /* 0x000fc8000f8e00ff */
[----:B------:R-:W-:-:S04]  /*18a0*/  IMAD R5, R5, 0x8, R6 ;  /* 0x0000000805057824 */ /* 0x000fc800078e0206 */
[----:B------:R0:W1:Y:S01]  /*18b0*/  SYNCS.PHASECHK.TRANS64.TRYWAIT P1, [R5+URZ], R4 ;  /* 0x00000004050075a7 */ /* 0x000062000802017f */
[----:B------:R-:W-:Y:S05]  /*18c0*/  @!P0 BRA `(.L_x_25) ;  /* 0x0000000000048947 */ /* 0x000fea0003800000 */
[----:B------:R-:W-:Y:S01]  /*18d0*/  BPT.TRAP 0x1 ;  /* 0x000000040000795c */ /* 0x000fe20000300000 */
.L_x_25:
[----:B-1----:R-:W-:Y:S05]  /*18e0*/  @P1 BRA `(.L_x_26) ;  /* 0x0000000000081947 */ /* 0x002fea0003800000 */
[----:B------:R-:W1:Y:S02]  /*18f0*/  SYNCS.PHASECHK.TRANS64.TRYWAIT P1, [R5+URZ], R4 ;  /* 0x00000004050075a7 */ /* 0x000e64000802017f */
[----:B-1----:R-:W-:Y:S05]  /*1900*/  @!P1 BRA `(.L_x_27) ;  /* 0x000000a0008c9947 */ /* 0x002fea0003800000 */
.L_x_26:
[----:B------:R-:W-:Y:S01]  /*1910*/  ULEA UR4, UR8, UR41, 0x9 ;  /* 0x0000002908047291 */ /* 0x000fe2000f8e483f */
[----:B------:R-:W-:Y:S01]  /*1920*/  WARPGROUP.ARRIVE ;  /* 0x00000000000079c5 */ /* 0x000fe20000000000 */
[----:B------:R-:W-:Y:S01]  /*1930*/  ULEA UR6, UR8, UR9, 0xa ;  /* 0x0000000908067291 */ /* 0x000fe2000f8e503f */
[----:B------:R-:W-:Y:S01]  /*1940*/  UMOV UR5, 0x80000020 ;  /* 0x8000002000057882 */ /* 0x000fe20000000000 */
[----:B------:R-:W-:-:S07]  /*1950*/  UMOV UR7, 0x80000020 ;  /* 0x8000002000077882 */ /* 0x000fce0000000000 */
[----:B------:R-:W-:Y:S01]  /*1960*/  HGMMA.64x256x16.F32.BF16 R24, gdesc[UR4], R24, gsb0 ;  /* 0x03e00000041879f0 */ /* 0x000fe20008001818 */
        /* <DEDUP_REMOVED lines=10> */
[----:B------:R-:W-:Y:S01]  /*1a10*/  BPT.TRAP 0x1 ;  /* 0x000000040000795c */ /* 0x000fe20000300000 */
.L_x_28:
[----:B------:R-:W-:-:S13]  /*1a20*/  ISETP.NE.AND P1, PT, R22, RZ, PT ;  /* 0x000000ff1600720c */ /* 0x000fda0003f25270 */
[----:B01----:R-:W-:-:S04]  /*1a30*/  @P1 IMAD R4, R3, 0x8, R6 ;  /* 0x0000000803041824 */ /* 0x003fc800078e0206 */
[----:B------:R-:W-:-:S05]  /*1a40*/  @P1 VIADD R5, R4, 0x48 ;  /* 0x0000004804051836 */ /* 0x000fca0000000000 */
[----:B------:R-:W-:-:S04]  /*1a50*/  @P1 PRMT R5, R152, 0x654, R5 ;  /* 0x0000065498051816 */ /* 0x000fc80000000005 */
[----:B------:R0:W-:Y:S01]  /*1a60*/  @P1 SYNCS.ARRIVE.TRANS64.RED.A1T0 RZ, [R5+URZ], RZ ;  /* 0x000000ff05ff19a7 */ /* 0x0001e2000810043f */
[----:B------:R-:W-:-:S13]  /*1a70*/  ISETP.GT.U32.AND P1, PT, R19, 0x1, PT ;  /* 0x000000011300780c */ /* 0x000fda0003f24070 */
[----:B0-----:R-:W-:Y:S05]  /*1a80*/  @P1 BRA `(.L_x_29) ;  /* 0x0000000000041947 */ /* 0x001fea0003800000 */
[----:B------:R-:W-:Y:S01]  /*1a90*/  BPT.TRAP 0x1 ;  /* 0x000000040000795c */ /* 0x000fe20000300000 */
.L_x_29:
[----:B------:R-:W-:Y:S01]  /*1aa0*/  UIADD3 UR8, UR8, 0x1, URZ ;  /* 0x0000000108087890 */ /* 0x000fe2000fffe03f */
[C---:B------:R-:W-:Y:S01]  /*1ab0*/  ISETP.GT.AND P2, PT, R0.reuse, 0x1, PT ;  /* 0x000000010000780c */ /* 0x040fe20003f44270 */
[----:B------:R-:W-:Y:S02]  /*1ac0*/  VIADD R3, R3, 0x1 ;  /* 0x0000000103037836 */ /* 0x000fe40000000000 */
[----:B------:R-:W-:Y:S01]  /*1ad0*/  UISETP.NE.AND UP0, UPT, UR8, 0x9, UPT ;  /* 0x000000090800788c */ /* 0x000fe2000bf05270 */
[----:B------:R-:W-:Y:S02]  /*1ae0*/  VIADD R0, R0, 0xffffffff ;  /* 0xffffffff00007836 */ /* 0x000fe40000000000 */
[C---:B------:R-:W-:Y:S01]  /*1af0*/  ISETP.NE.AND P1, PT, R3.reuse, 0x9, PT ;  /* 0x000000090300780c */ /* 0x040fe20003f25270 */
[----:B------:R-:W-:Y:S02]  /*1b00*/  USEL UR4, URZ, 0x1, UP0 ;  /* 0x000000013f047887 */ /* 0x000fe40008000000 */
[----:B------:R-:W-:Y:S01]  /*1b10*/  USEL UR8, UR8, URZ, UP0 ;  /* 0x0000003f08087287 */ /* 0x000fe20008000000 */
[----:B------:R-:W-:-:S03]  /*1b20*/  SEL R3, R3, RZ, P1 ;  /* 0x000000ff03037207 */ /* 0x000fc60000800000 */
[----:B------:R-:W-:Y:S01]  /*1b30*/  LOP3.LUT R7, R7, UR4, RZ, 0x3c, !PT ;  /* 0x0000000407077c12 */ /* 0x000fe2000f8e3cff */
[----:B------:R-:W-:Y:S07]  /*1b40*/  @P2 BRA `(.L_x_30) ;  /* 0xfffffffc00342947 */ /* 0x000fee000383ffff */
.L_x_23:
[----:B------:R-:W2:Y:S02]  /*1b50*/  LDC R0, c[0x0][0x28c] ;  /* 0x0000a300ff007b82 */ /* 0x000ea40000000800 */
[----:B--2---:R-:W-:-:S13]  /*1b60*/  ISETP.GE.AND P1, PT, R0, 0x1, PT ;  /* 0x000000010000780c */ /* 0x004fda0003f26270 */
[----:B------:R-:W-:Y:S05]  /*1b70*/  @!P1 BRA `(.L_x_31) ;  /* 0x0000000000509947 */ /* 0x000fea0003800000 */
[----:B------:R-:W-:Y:S05]  /*1b80*/  @!P0 BRA `(.L_x_32) ;  /* 0x0000000000048947 */ /* 0x000fea0003800000 */
[----:B------:R-:W-:Y:S01]  /*1b90*/  BPT.TRAP 0x1 ;  /* 0x000000040000795c */ /* 0x000fe20000300000 */
.L_x_32:
[----:B------:R-:W-:Y:S01]  /*1ba0*/  ISETP.NE.AND P0, PT, R22, RZ, PT ;  /* 0x000000ff1600720c */ /* 0x000fe20003f05270 */
[----:B------:R-:W-:Y:S01]  /*1bb0*/  BSSY B0, `(.L_x_33) ;  /* 0x000000e000007945 */ /* 0x000fe20003800000 */
[----:B------:R-:W-:-:S11]  /*1bc0*/  ISETP.GT.U32.AND P1, PT, R19, 0x1, PT ;  /* 0x000000011300780c */ /* 0x000fd60003f24070 */
[----:B------:R-:W-:Y:S05]  /*1bd0*/  @!P0 BRA `(.L_x_34) ;  /* 0x00000000002c8947 */ /* 0x000fea0003800000 */
[----:B------:R-:W-:-:S04]  /*1be0*/  UISETP.LT.AND UP0, UPT, UR40, 0x1, UPT ;  /* 0x000000012800788c */ /* 0x000fc8000bf01270 */
[----:B------:R-:W-:-:S04]  /*1bf0*/  USEL UR6, UR40, 0x1, UP0 ;  /* 0x0000000128067887 */ /* 0x000fc80008000000 */
[----:B------:R-:W-:-:S04]  /*1c00*/  UIADD3 UR6, UR39, UR40, -UR6 ;  /* 0x0000002827067290 */ /* 0x000fc8000fffe806 */
[----:B------:R-:W-:-:S04]  /*1c10*/  UIMAD.WIDE.U32 UR4, UR6, 0x38e38e39, URZ ;  /* 0x38e38e39060478a5 */ /* 0x000fc8000f8e003f */
[----:B------:R-:W-:-:S04]  /*1c20*/  USHF.R.U32.HI UR4, URZ, 0x1, UR5 ;  /* 0x000000013f047899 */ /* 0x000fc80008011605 */
[----:B------:R-:W-:-:S06]  /*1c30*/  UIMAD UR6, UR4, -0x9, UR6 ;  /* 0xfffffff7040678a4 */ /* 0x000fcc000f8e0206 */
[----:B------:R-:W-:-:S04]  /*1c40*/  IMAD.U32 R3, RZ, RZ, UR6 ;  /* 0x00000006ff037e24 */ /* 0x000fc8000f8e00ff */
[----:B------:R-:W-:-:S04]  /*1c50*/  IMAD R0, R3, 0x8, R6 ;  /* 0x0000000803007824 */ /* 0x000fc800078e0206 */
[----:B------:R-:W-:-:S05]  /*1c60*/  VIADD R3, R0, 0x48 ;  /* 0x0000004800037836 */ /* 0x000fca0000000000 */
[----:B------:R-:W-:-:S04]  /*1c70*/  PRMT R3, R152, 0x654, R3 ;  /* 0x0000065498037816 */ /* 0x000fc80000000003 */
[----:B------:R2:W-:Y:S03]  /*1c80*/  SYNCS.ARRIVE.TRANS64.RED.A1T0 RZ, [R3+URZ], RZ ;  /* 0x000000ff03ff79a7 */ /* 0x0005e6000810043f */
.L_x_34:
[----:B------:R-:W-:Y:S05]  /*1c90*/  BSYNC B0 ;  /* 0x0000000000007941 */ /* 0x000fea0003800000 */
.L_x_33:
[----:B------:R-:W-:Y:S05]  /*1ca0*/  @P1 BRA `(.L_x_31) ;  /* 0x0000000000041947 */ /* 0x000fea0003800000 */
[----:B------:R-:W-:Y:S01]  /*1cb0*/  BPT.TRAP 0x1 ;  /* 0x000000040000795c */ /* 0x000fe20000300000 */
.L_x_31:
[----:B------:R-:W3:Y:S01]  /*1cc0*/  LDC R6, c[0x0][0x288] ;  /* 0x0000a200ff067b82 */ /* 0x000ee20000000800 */
[--C-:B------:R-:W-:Y:S01]  /*1cd0*/  SHF.R.U32.HI R0, RZ, 0x2, R18.reuse ;  /* 0x00000002ff007819 */ /* 0x100fe20000011612 */
[----:B------:R-:W-:Y:S01]  /*1ce0*/  UIADD3 UR39, UR40, UR39, URZ ;  /* 0x0000002728277290 */ /* 0x000fe2000fffe03f */
[----:B01----:R-:W-:Y:S01]  /*1cf0*/  SHF.R.U32.HI R5, RZ, 0x7, R18 ;  /* 0x00000007ff057819 */ /* 0x003fe20000011612 */
[----:B------:R-:W-:Y:S01]  /*1d00*/  ULDC UR7, c[0x0][0x284] ;  /* 0x0000a10000077ab9 */ /* 0x000fe20000000800 */
[----:B------:R-:W-:Y:S01]  /*1d10*/  LOP3.LUT R4, R18, 0x60, RZ, 0xc0, !PT ;  /* 0x0000006012047812 */ /* 0x000fe200078ec0ff */
[----:B------:R-:W-:Y:S01]  /*1d20*/  UISETP.GT.U32.AND UP0, UPT, UR39, 0x8, UPT ;  /* 0x000000082700788c */ /* 0x000fe2000bf04070 */
[----:B--2---:R-:W-:Y:S01]  /*1d30*/  LOP3.LUT R3, R0, 0x7, RZ, 0xc0, !PT ;  /* 0x0000000700037812 */ /* 0x004fe200078ec0ff */
[----:B------:R-:W-:Y:S01]  /*1d40*/  UISETP.GE.U32.AND UP1, UPT, UR40, 0x9, UPT ;  /* 0x000000092800788c */ /* 0x000fe2000bf26070 */
[----:B------:R-:W-:Y:S01]  /*1d50*/  LOP3.LUT R0, R5, 0x1, RZ, 0xc0, !PT ;  /* 0x0000000105007812 */ /* 0x000fe200078ec0ff */
[----:B------:R-:W-:Y:S01]  /*1d60*/  UISETP.LT.U32.AND UP0, UPT, UR40, 0x9, UP0 ;  /* 0x000000092800788c */ /* 0x000fe20008701070 */
[----:B------:R-:W-:Y:S01]  /*1d70*/  SHF.R.U32.HI R10, RZ, 0x1, R4 ;  /* 0x00000001ff0a7819 */ /* 0x000fe20000011604 */
[----:B------:R-:W-:Y:S01]  /*1d80*/  IMAD.SHL.U32 R4, R18, 0x2, RZ ;  /* 0x0000000212047824 */ /* 0x000fe200078e00ff */
[----:B------:R-:W-:Y:S01]  /*1d90*/  SHF.R.S32.HI R21, RZ, 0x1f, R23 ;  /* 0x0000001fff157819 */ /* 0x000fe20000011417 */
[----:B------:R-:W-:Y:S01]  /*1da0*/  IMAD.SHL.U32 R8, R0, 0x40, RZ ;  /* 0x0000004000087824 */ /* 0x000fe200078e00ff */
[--C-:B------:R-:W-:Y:S01]  /*1db0*/  IADD3 R5, RZ, -R10, -R3.reuse ;  /* 0x8000000aff057210 */ /* 0x100fe20007ffe803 */
[----:B------:R-:W-:Y:S01]  /*1dc0*/  ULDC.64 UR8, c[0x0][0x5d0] ;  /* 0x0001740000087ab9 */ /* 0x000fe20000000a00 */
[----:B------:R-:W-:Y:S01]  /*1dd0*/  LOP3.LUT R4, R4, 0x6, RZ, 0xc0, !PT ;  /* 0x0000000604047812 */ /* 0x000fe200078ec0ff */
[----:B------:R-:W-:Y:S01]  /*1de0*/  UIMAD.WIDE.U32 UR4, UR39, 0x38e38e39, URZ ;  /* 0x38e38e39270478a5 */ /* 0x000fe2000f8e003f */
[----:B------:R-:W-:Y:S01]  /*1df0*/  LOP3.LUT R3, R8, 0x40, R3, 0xe2, !PT ;  /* 0x0000004008037812 */ /* 0x000fe200078ee203 */
[----:B------:R-:W-:Y:S01]  /*1e00*/  IMAD R11, R0, -0x40, R5 ;  /* 0xffffffc0000b7824 */ /* 0x000fe200078e0205 */
[----:B------:R-:W-:Y:S01]  /*1e10*/  LOP3.LUT R0, R18, 0x3, RZ, 0xc0, !PT ;  /* 0x0000000312007812 */ /* 0x000fe200078ec0ff */
[----:B------:R-:W-:Y:S01]  /*1e20*/  USEL UR6, URZ, 0x1, !UP0 ;  /* 0x000000013f067887 */ /* 0x000fe2000c000000 */
[----:B------:R-:W-:Y:S01]  /*1e30*/  PRMT R8, R4, 0x6540, R153 ;  /* 0x0000654004087816 */ /* 0x000fe20000000099 */
[----:B------:R-:W-:Y:S01]  /*1e40*/  IMAD.SHL.U32 R153, R153, 0x100, RZ ;  /* 0x0000010099997824 */ /* 0x000fe200078e00ff */
[----:B------:R-:W-:Y:S01]  /*1e50*/  USHF.R.U32.HI UR4, URZ, 0x1, UR5 ;  /* 0x000000013f047899 */ /* 0x000fe20008011605 */
[----:B---3--:R-:W-:Y:S01]  /*1e60*/  IMAD R12, R0, -0x2, R6 ;  /* 0xfffffffe000c7824 */ /* 0x008fe200078e0206 */
[----:B------:R-:W-:Y:S01]  /*1e70*/  SHF.R.S32.HI R9, RZ, 0x1f, R8 ;  /* 0x0000001fff097819 */ /* 0x000fe20000011408 */
[C---:B------:R-:W-:Y:S01]  /*1e80*/  IMAD.SHL.U32 R0, R154.reuse, 0x80, RZ ;  /* 0x000000809a007824 */ /* 0x040fe200078e00ff */
[----:B------:R-:W-:Y:S01]  /*1e90*/  ISETP.GE.AND P0, PT, R153, R6, PT ;  /* 0x000000069900720c */ /* 0x000fe20003f06270 */
[----:B------:R-:W-:Y:S01]  /*1ea0*/  IMAD R4, R21, UR8, RZ ;  /* 0x0000000815047c24 */ /* 0x000fe2000f8e02ff */
[----:B------:R-:W-:Y:S01]  /*1eb0*/  ULOP3.LUT UR38, UR38, UR6, URZ, 0x3c, !UPT ;  /* 0x0000000626267292 */ /* 0x000fe2000f8e3c3f */
[----:B------:R-:W-:Y:S01]  /*1ec0*/  IMAD.WIDE R6, R154, 0x80, RZ ;  /* 0x000000809a067825 */ /* 0x000fe200078e02ff */
[C---:B------:R-:W-:Y:S01]  /*1ed0*/  ISETP.GE.OR P0, PT, R0.reuse, UR7, P0 ;  /* 0x0000000700007c0c */ /* 0x040fe20008706670 */
[----:B------:R-:W-:Y:S01]  /*1ee0*/  UIMAD UR39, UR4, -0x9, UR39 ;  /* 0xfffffff7042778a4 */ /* 0x000fe2000f8e0227 */
[----:B------:R-:W-:Y:S01]  /*1ef0*/  IADD3 R0, -R0, UR7, R11 ;  /* 0x0000000700007c10 */ /* 0x000fe2000fffe10b */
[C---:B------:R-:W-:Y:S01]  /*1f00*/  IMAD R13, R23.reuse, UR9, R4 ;  /* 0x00000009170d7c24 */ /* 0x040fe2000f8e0204 */
[----:B------:R-:W-:Y:S01]  /*1f10*/  @UP1 ULOP3.LUT UR38, UR38, 0x1, UR4, 0x78, !UPT ;  /* 0x0000000126261892 */ /* 0x000fe2000f8e7804 */
[----:B------:R-:W-:Y:S01]  /*1f20*/  IMAD.WIDE.U32 R4, R23, UR8, R8 ;  /* 0x0000000817047c25 */ /* 0x000fe2000f8e0008 */
[----:B------:R-:W-:-:S03]  /*1f30*/  LOP3.LUT R169, R6, R3, R10, 0xfe, !PT ;  /* 0x0000000306a97212 */ /* 0x000fc600078efe0a */
[----:B------:R-:W-:Y:S02]  /*1f40*/  IMAD.IADD R5, R5, 0x1, R13 ;  /* 0x0000000105057824 */ /* 0x000fe400078e020d */
[----:B------:R-:W-:Y:S02]  /*1f50*/  IMAD.IADD R3, R12, 0x1, -R153 ;  /* 0x000000010c037824 */ /* 0x000fe400078e0a99 */
[----:B------:R-:W-:Y:S01]  /*1f60*/  IMAD.MOV.U32 R154, RZ, RZ, -0x1 ;  /* 0xffffffffff9a7424 */ /* 0x000fe200078e00ff */
[----:B------:R-:W-:Y:S06]  /*1f70*/  @P0 BRA `(.L_x_35) ;  /* 0x0000007800dc0947 */ /* 0x000fec0003800000 */
[----:B------:R-:W0:Y:S01]  /*1f80*/  LDC.64 R10, c[0x0][0x5c8] ;  /* 0x00017200ff0a7b82 */ /* 0x000e220000000a00 */
[----:B-----5:R-:W-:Y:S01]  /*1f90*/  FSETP.NEU.AND P0, PT, R156, RZ, PT ;  /* 0x000000ff9c00720b */ /* 0x020fe20003f0d000 */
[----:B------:R-:W-:Y:S01]  /*1fa0*/  BSSY B0, `(.L_x_35) ;  /* 0x00007b4000007945 */ /* 0x000fe20003800000 */
[----:B------:R-:W-:-:S04]  /*1fb0*/  ISETP.GT.AND P2, PT, R3, RZ, PT ;  /* 0x000000ff0300720c */ /* 0x000fc80003f44270 */
[----:B------:R-:W-:Y:S01]  /*1fc0*/  ISETP.GT.AND P1, PT, R0, RZ, P2 ;  /* 0x000000ff0000720c */ /* 0x000fe20001724270 */
[-C--:B0-----:R-:W-:Y:S02]  /*1fd0*/  IMAD R12, R7, R10.reuse, RZ ;  /* 0x0000000a070c7224 */ /* 0x081fe400078e02ff */
[----:B------:R-:W-:-:S04]  /*1fe0*/  IMAD.WIDE.U32 R160, R169, R10, R4 ;  /* 0x0000000aa9a07225 */ /* 0x000fc800078e0004 */
[----:B------:R-:W-:-:S04]  /*1ff0*/  IMAD R5, R169, R11, R12 ;  /* 0x0000000ba9057224 */ /* 0x000fc800078e020c */
[----:B------:R-:W-:Y:S01]  /*2000*/  IMAD.IADD R153, R161, 0x1, R5 ;  /* 0x00000001a1997824 */ /* 0x000fe200078e0205 */
[----:B------:R-:W-:Y:S06]  /*2010*/  @!P0 BRA `(.L_x_36) ;  /* 0x0000005400988947 */ /* 0x000fec0003800000 */
[----:B------:R-:W0:Y:S01]  /*2020*/  LDC.64 R14, c[0x0][0x5b8] ;  /* 0x00016e00ff0e7b82 */ /* 0x000e220000000a00 */
[----:B------:R-:W-:-:S07]  /*2030*/  ULDC.64 UR4, c[0x0][0x5c0] ;  /* 0x0001700000047ab9 */ /* 0x000fce0000000a00 */
[----:B------:R-:W1:Y:S08]  /*2040*/  LDC.64 R166, c[0x0][0x5b0] ;  /* 0x00016c00ffa67b82 */ /* 0x000e700000000a00 */
[----:B------:R-:W2:Y:S01]  /*2050*/  LDC.64 R12, c[0x0][0x5a8] ;  /* 0x00016a00ff0c7b82 */ /* 0x000ea20000000a00 */
[-C--:B0-----:R-:W-:Y:S02]  /*2060*/  IMAD R4, R21, R14.reuse, RZ ;  /* 0x0000000e15047224 */ /* 0x081fe400078e02ff */
[----:B------:R-:W-:-:S04]  /*2070*/  IMAD.WIDE.U32 R162, R23, R14, R8 ;  /* 0x0000000e17a27225 */ /* 0x000fc800078e0008 */
[----:B------:R-:W-:Y:S02]  /*2080*/  IMAD R161, R23, R15, R4 ;  /* 0x0000000f17a17224 */ /* 0x000fe400078e0204 */
[-C--:B-1----:R-:W-:Y:S02]  /*2090*/  IMAD R6, R7, R166.reuse, RZ ;  /* 0x000000a607067224 */ /* 0x082fe400078e02ff */
[----:B------:R-:W-:Y:S02]  /*20a0*/  IMAD.IADD R21, R163, 0x1, R161 ;  /* 0x00000001a3157824 */ /* 0x000fe400078e02a1 */
[----:B------:R-:W-:Y:S02]  /*20b0*/  IMAD.MOV.U32 R20, RZ, RZ, R162 ;  /* 0x000000ffff147224 */ /* 0x000fe400078e00a2 */
[C---:B------:R-:W-:Y:S02]  /*20c0*/  IMAD R165, R169.reuse, R167, R6 ;  /* 0x000000a7a9a57224 */ /* 0x040fe400078e0206 */
[----:B------:R-:W-:-:S04]  /*20d0*/  IMAD.WIDE.U32 R4, R169, R166, R20 ;  /* 0x000000a6a9047225 */ /* 0x000fc800078e0014 */
[----:B------:R-:W-:Y:S01]  /*20e0*/  IMAD.IADD R5, R5, 0x1, R165 ;  /* 0x0000000105057824 */ /* 0x000fe200078e02a5 */
[----:B--2---:R-:W-:-:S04]  /*20f0*/  LEA R6, P0, R4, R12, 0x1 ;  /* 0x0000000c04067211 */ /* 0x004fc800078008ff */
[----:B------:R-:W-:-:S05]  /*2100*/  LEA.HI.X R7, R4, R13, R5, 0x1, P0 ;  /* 0x0000000d04077211 */ /* 0x000fca00000f0c05 */
[----:B------:R0:W2:Y:S01]  /*2110*/  @P1 LDG.E.LTC128B.U16 R15, desc[UR36][R6.64] ;  /* 0x00000024060f1981 */ /* 0x0000a2000c1e1520 */
[----:B------:R-:W-:Y:S01]  /*2120*/  LEA R4, P0, R160, UR4, 0x1 ;  /* 0x00000004a0047c11 */ /* 0x000fe2000f8008ff */
[----:B------:R-:W-:Y:S01]  /*2130*/  IMAD.WIDE.U32 R158, R169, R166, R8 ;  /* 0x000000a6a99e7225 */ /* 0x000fe200078e0008 */
[----:B------:R-:W-:Y:S03]  /*2140*/  BSSY B1, `(.L_x_37) ;  /* 0x0000012000017945 */ /* 0x000fe60003800000 */
[----:B------:R-:W-:Y:S02]  /*2150*/  IMAD.IADD R159, R165, 0x1, R159 ;  /* 0x00000001a59f7824 */ /* 0x000fe400078e029f */
[----:B------:R-:W-:-:S04]  /*2160*/  IMAD.WIDE.U32 R158, R23, R14, R158 ;  /* 0x0000000e179e7225 */ /* 0x000fc800078e009e */
[----:B0-----:R-:W-:Y:S01]  /*2170*/  IMAD.IADD R7, R161, 0x1, R159 ;  /* 0x00000001a1077824 */ /* 0x001fe200078e029f */
[----:B------:R-:W-:Y:S02]  /*2180*/  LEA R6, P4, R158, R12, 0x1 ;  /* 0x0000000c9e067211 */ /* 0x000fe400078808ff */
[----:B------:R-:W-:Y:S02]  /*2190*/  SHF.L.U64.HI R159, R166, 0x3, R167 ;  /* 0x00000003a69f7819 */ /* 0x000fe400000102a7 */
[----:B------:R-:W-:Y:S01]  /*21a0*/  LEA.HI.X R7, R158, R13, R7, 0x1, P4 ;  /* 0x0000000d9e077211 */ /* 0x000fe200020f0c07 */
[----:B------:R-:W-:Y:S02]  /*21b0*/  IMAD.SHL.U32 R158, R166, 0x8, RZ ;  /* 0x00000008a69e7824 */ /* 0x000fe400078e00ff */
[----:B--2---:R-:W-:-:S04]  /*21c0*/  IMAD.U32 R5, R15, 0x10000, RZ ;  /* 0x000100000f057824 */ /* 0x004fc800078e00ff */
[----:B------:R-:W-:-:S04]  /*21d0*/  FMUL R5, R5, R156 ;  /* 0x0000009c05057220 */ /* 0x000fc80000400000 */
[----:B------:R-:W-:Y:S01]  /*21e0*/  FFMA R24, R24, R155, R5 ;  /* 0x0000009b18187223 */ /* 0x000fe20000000005 */
[----:B------:R-:W-:Y:S02]  /*21f0*/  LEA.HI.X R5, R160, UR5, R153, 0x1, P0 ;  /* 0x00000005a0057c11 */ /* 0x000fe400080f0c99 */
[----:B------:R-:W-:Y:S02]  /*2200*/  ISETP.GT.AND P0, PT, R3, 0x1, PT ;  /* 0x000000010300780c */ /* 0x000fe40003f04270 */
[----:B------:R-:W-:Y:S02]  /*2210*/  F2FP.BF16.F32.PACK_AB R24, RZ, R24 ;  /* 0x00000018ff18723e */ /* 0x000fe400000010ff */
[----:B------:R-:W-:-:S03]  /*2220*/  ISETP.GT.AND P3, PT, R0, RZ, P0 ;  /* 0x000000ff0000720c */ /* 0x000fc60000764270 */
[----:B------:R0:W-:Y:S10]  /*2230*/  @P1 STG.E.U16 desc[UR36][R4.64], R24 ;  /* 0x0000001804001986 */ /* 0x0001f4000c101524 */
[----:B------:R-:W-:Y:S05]  /*2240*/  @!P3 BRA `(.L_x_38) ;  /* 0x000000000004b947 */ /* 0x000fea0003800000 */
[----:B------:R1:W5:Y:S02]  /*2250*/  LDG.E.LTC128B.U16 R15, desc[UR36][R6.64+0x2] ;  /* 0x00000224060f7981 */ /* 0x000364000c1e1520 */
.L_x_38:
[----:B------:R-:W-:Y:S05]  /*2260*/  BSYNC B1 ;  /* 0x0000000000017941 */ /* 0x000fea0003800000 */
.L_x_37:
[----:B-----5:R-:W-:Y:S01]  /*2270*/  IMAD.U32 R153, R15, 0x10000, RZ ;  /* 0x000100000f997824 */ /* 0x020fe200078e00ff */
[----:B------:R-:W-:Y:S01]  /*2280*/  ISETP.GT.AND P2, PT, R0, 0x8, P2 ;  /* 0x000000080000780c */ /* 0x000fe20001744270 */
[----:B------:R-:W-:Y:S01]  /*2290*/  IMAD.WIDE.U32 R158, R169, R166, R158 ;  /* 0x000000a6a99e7225 */ /* 0x000fe200078e009e */
[----:B0-----:R-:W-:-:S03]  /*22a0*/  PRMT R24, R15, 0x7610, R24 ;  /* 0x000076100f187816 */ /* 0x001fc60000000018 */
[----:B------:R-:W-:Y:S01]  /*22b0*/  FMUL R20, R153, R156 ;  /* 0x0000009c99147220 */ /* 0x000fe20000400000 */
[----:B------:R-:W-:Y:S01]  /*22c0*/  IMAD.IADD R165, R165, 0x1, R159 ;  /* 0x00000001a5a57824 */ /* 0x000fe200078e029f */
[----:B------:R-:W-:Y:S02]  /*22d0*/  IADD3 R162, P1, R162, R158, RZ ;  /* 0x0000009ea2a27210 */ /* 0x000fe40007f3e0ff */
[----:B------:R-:W-:-:S03]  /*22e0*/  FFMA R25, R25, R155, R20 ;  /* 0x0000009b19197223 */ /* 0x000fc60000000014 */
[----:B------:R-:W-:Y:S02]  /*22f0*/  IMAD.X R21, R165, 0x1, R21, P1 ;  /* 0x00000001a5157824 */ /* 0x000fe400008e0615 */
[----:B------:R-:W-:Y:S02]  /*2300*/  F2FP.BF16.F32.PACK_AB R25, RZ, R25 ;  /* 0x00000019ff19723e */ /* 0x000fe400000010ff */
[C---:B------:R-:W-:Y:S02]  /*2310*/  LEA R20, P1, R162.reuse, R12, 0x1 ;  /* 0x0000000ca2147211 */ /* 0x040fe400078208ff */
[----:B------:R-:W-:Y:S02]  /*2320*/  PRMT R153, R25, 0x7610, R153 ;  /* 0x0000761019997816 */ /* 0x000fe40000000099 */
[----:B------:R-:W-:-:S03]  /*2330*/  LEA.HI.X R21, R162, R13, R21, 0x1, P1 ;  /* 0x0000000da2157211 */ /* 0x000fc600008f0c15 */
[----:B------:R0:W-:Y:S04]  /*2340*/  @P3 STG.E.U16 desc[UR36][R4.64+0x2], R153 ;  /* 0x0000029904003986 */ /* 0x0001e8000c101524 */
[----:B------:R-:W2:Y:S01]  /*2350*/  @P2 LDG.E.LTC128B.U16 R24, desc[UR36][R20.64] ;  /* 0x0000002414182981 */ /* 0x000ea2000c1e1520 */
[----:B------:R-:W-:Y:S01]  /*2360*/  IADD3 R8, P1, R8, R158, RZ ;  /* 0x0000009e08087210 */ /* 0x000fe20007f3e0ff */
[----:B------:R-:W-:Y:S01]  /*2370*/  BSSY B1, `(.L_x_39) ;  /* 0x0000011000017945 */ /* 0x000fe20003800000 */
[----:B------:R-:W-:Y:S02]  /*2380*/  SHF.L.U64.HI R11, R10, 0x4, R11 ;  /* 0x000000040a0b7819 */ /* 0x000fe4000001020b */
[----:B------:R-:W-:Y:S01]  /*2390*/  ISETP.GT.AND P0, PT, R0, 0x8, P0 ;  /* 0x000000080000780c */ /* 0x000fe20000704270 */
[----:B------:R-:W-:Y:S01]  /*23a0*/  IMAD.X R9, R9, 0x1, R165, P1 ;  /* 0x0000000109097824 */ /* 0x000fe200008e06a5 */
[----:B------:R-:W-:-:S05]  /*23b0*/  LEA R10, P1, R10, R4, 0x4 ;  /* 0x000000040a0a7211 */ /* 0x000fca00078220ff */
[----:B------:R-:W-:Y:S02]  /*23c0*/  IMAD.X R11, R11, 0x1, R5, P1 ;  /* 0x000000010b0b7824 */ /* 0x000fe400008e0605 */
[----:B--2---:R-:W-:-:S04]  /*23d0*/  IMAD.U32 R15, R24, 0x10000, RZ ;  /* 0x00010000180f7824 */ /* 0x004fc800078e00ff */
[----:B------:R-:W-:Y:S01]  /*23e0*/  FMUL R25, R15, R156 ;  /* 0x0000009c0f197220 */ /* 0x000fe20000400000 */
[----:B------:R-:W-:-:S04]  /*23f0*/  IMAD.WIDE.U32 R14, R23, R14, R8 ;  /* 0x0000000e170e7225 */ /* 0x000fc800078e0008 */
[----:B------:R-:W-:Y:S01]  /*2400*/  FFMA R25, R26, R155, R25 ;  /* 0x0000009b1a197223 */ /* 0x000fe20000000019 */
[----:B------:R-:W-:Y:S01]  /*2410*/  IMAD.IADD R9, R161, 0x1, R15 ;  /* 0x00000001a1097824 */ /* 0x000fe200078e020f */
[----:B------:R-:W-:-:S03]  /*2420*/  LEA R8, P3, R14, R12, 0x1 ;  /* 0x0000000c0e087211 */ /* 0x000fc600078608ff */
[----:B------:R-:W-:Y:S02]  /*2430*/  F2FP.BF16.F32.PACK_AB R25, RZ, R25 ;  /* 0x00000019ff19723e */ /* 0x000fe400000010ff */
[----:B------:R-:W-:-:S03]  /*2440*/  LEA.HI.X R9, R14, R13, R9, 0x1, P3 ;  /* 0x0000000d0e097211 */ /* 0x000fc600018f0c09 */
[----:B------:R0:W-:Y:S01]  /*2450*/  @P2 STG.E.U16 desc[UR36][R10.64], R25 ;  /* 0x000000190a002986 */ /* 0x0001e2000c101524 */
[----:B------:R-:W-:Y:S05]  /*2460*/  @!P0 BRA `(.L_x_40) ;  /* 0x0000000000048947 */ /* 0x000fea0003800000 */
[----:B------:R2:W5:Y:S02]  /*2470*/  LDG.E.LTC128B.U16 R24, desc[UR36][R8.64+0x2] ;  /* 0x0000022408187981 */ /* 0x000564000c1e1520 */
.L_x_40:
[----:B------:R-:W-:Y:S05]  /*2480*/  BSYNC B1 ;  /* 0x0000000000017941 */ /* 0x000fea0003800000 */
.L_x_39:
[----:B-----5:R-:W-:Y:S01]  /*2490*/  IMAD.U32 R13, R24, 0x10000, RZ ;  /* 0x00010000180d7824 */ /* 0x020fe200078e00ff */
[----:B------:R-:W-:Y:S01]  /*24a0*/  ISETP.GT.AND P1, PT, R3, 0x8, PT ;  /* 0x000000080300780c */ /* 0x000fe20003f24270 */
[----:B------:R-:W-:Y:S02]  /*24b0*/  BSSY B1, `(.L_x_41) ;  /* 0x0000008000017945 */ /* 0x000fe40003800000 */
[----:B------:R-:W-:Y:S01]  /*24c0*/  FMUL R12, R13, R156 ;  /* 0x0000009c0d0c7220 */ /* 0x000fe20000400000 */
[----:B------:R-:W-:-:S03]  /*24d0*/  ISETP.GT.AND P2, PT, R0, RZ, P1 ;  /* 0x000000ff0000720c */ /* 0x000fc60000f44270 */
[----:B------:R-:W-:-:S05]  /*24e0*/  FFMA R12, R27, R155, R12 ;  /* 0x0000009b1b0c7223 */ /* 0x000fca000000000c */
[----:B------:R-:W-:-:S05]  /*24f0*/  F2FP.BF16.F32.PACK_AB R12, RZ, R12 ;  /* 0x0000000cff0c723e */ /* 0x000fca00000010ff */
[----:B------:R3:W-:Y:S01]  /*2500*/  @P0 STG.E.U16 desc[UR36][R10.64+0x2], R12 ;  /* 0x0000020c0a000986 */ /* 0x0007e2000c101524 */
[----:B------:R-:W-:Y:S05]  /*2510*/  @!P2 BRA `(.L_x_42) ;  /* 0x000000000004a947 */ /* 0x000fea0003800000 */
[----:B------:R4:W5:Y:S02]  /*2520*/  LDG.E.LTC128B.U16 R24, desc[UR36][R6.64+0x10] ;  /* 0x0000102406187981 */ /* 0x000964000c1e1520 */
.L_x_42:
[----:B------:R-:W-:Y:S05]  /*2530*/  BSYNC B1 ;  /* 0x0000000000017941 */ /* 0x000fea0003800000 */
.L_x_41:
        /* <DEDUP_REMOVED lines=10> */
.L_x_44:
[----:B------:R-:W-:Y:S05]  /*25e0*/  BSYNC B1 ;  /* 0x0000000000017941 */ /* 0x000fea0003800000 */
.L_x_43:
[----:B0----5:R-:W-:Y:S01]  /*25f0*/  IMAD.U32 R13, R24, 0x10000, RZ ;  /* 0x00010000180d7824 */ /* 0x021fe200078e00ff */
[----:B------:R-:W-:Y:S01]  /*2600*/  ISETP.GT.AND P1, PT, R0, 0x8, P1 ;  /* 0x000000080000780c */ /* 0x000fe20000f24270 */
[----:B------:R-:W-:Y:S02]  /*2610*/  BSSY B1, `(.L_x_45) ;  /* 0x0000007000017945 */ /* 0x000fe40003800000 */
[----:B---3--:R-:W-:-:S04]  /*2620*/  FMUL R12, R13, R156 ;  /* 0x0000009c0d0c7220 */ /* 0x008fc80000400000 */
[----:B------:R-:W-:-:S05]  /*2630*/  FFMA R12, R29, R155, R12 ;  /* 0x0000009b1d0c7223 */ /* 0x000fca000000000c */
[----:B------:R-:W-:-:S05]  /*2640*/  F2FP.BF16.F32.PACK_AB R12, RZ, R12 ;  /* 0x0000000cff0c723e */ /* 0x000fca00000010ff */
[----:B------:R0:W-:Y:S01]  /*2650*/  @P3 STG.E.U16 desc[UR36][R4.64+0x12], R12 ;  /* 0x0000120c04003986 */ /* 0x0001e2000c101524 */
[----:B------:R-:W-:Y:S05]  /*2660*/  @!P1 BRA `(.L_x_46) ;  /* 0x0000000000049947 */ /* 0x000fea0003800000 */
[----:B------:R3:W5:Y:S02]  /*2670*/  LDG.E.LTC128B.U16 R24, desc[UR36][R8.64+0x10] ;  /* 0x0000102408187981 */ /* 0x000764000c1e1520 */
.L_x_46:
[----:B------:R-:W-:Y:S05]  /*2680*/  BSYNC B1 ;  /* 0x0000000000017941 */ /* 0x000fea0003800000 */
.L_x_45:
[----:B-----5:R-:W-:Y:S01]  /*2690*/  IMAD.U32 R13, R24, 0x10000, RZ ;  /* 0x00010000180d7824 */ /* 0x020fe200078e00ff */
[----:B------:R-:W-:Y:S01]  /*26a0*/  ISETP.GT.AND P0, PT, R0, 0x8, P0 ;  /* 0x000000080000780c */ /* 0x000fe20000704270 */
[----:B------:R-:W-:Y:S02]  /*26b0*/  BSSY B1, `(.L_x_47) ;  /* 0x0000007000017945 */ /* 0x000fe40003800000 */
[----:B------:R-:W-:-:S04]  /*26c0*/  FMUL R13, R13, R156 ;  /* 0x0000009c0d0d7220 */ /* 0x000fc80000400000 */
[----:B------:R-:W-:-:S05]  /*26d0*/  FFMA R13, R30, R155, R13 ;  /* 0x0000009b1e0d7223 */ /* 0x000fca000000000d */
[----:B------:R-:W-:-:S05]  /*26e0*/  F2FP.BF16.F32.PACK_AB R13, RZ, R13 ;  /* 0x0000000dff0d723e */ /* 0x000fca00000010ff */
[----:B------:R0:W-:Y:S01]  /*26f0*/  @P1 STG.E.U16 desc[UR36][R10.64+0x10], R13 ;  /* 0x0000100d0a001986 */ /* 0x0001e2000c101524 */
[----:B------:R-:W-:Y:S05]  /*2700*/  @!P0 BRA `(.L_x_48) ;  /* 0x0000000000048947 */ /* 0x000fea0003800000 */
[----:B------:R0:W5:Y:S02]  /*2710*/  LDG.E.LTC128B.U16 R24, desc[UR36][R8.64+0x12] ;  /* 0x0000122408187981 */ /* 0x000164000c1e1520 */
.L_x_48:
[----:B------:R-:W-:Y:S05]  /*2720*/  BSYNC B1 ;  /* 0x0000000000017941 */ /* 0x000fea0003800000 */
.L_x_47:
[----:B0----5:R-:W-:Y:S01]  /*2730*/  IMAD.U32 R13, R24, 0x10000, RZ ;  /* 0x00010000180d7824 */ /* 0x021fe200078e00ff */
        /* <DEDUP_REMOVED lines=9> */
.L_x_50:
[----:B------:R-:W-:Y:S05]  /*27d0*/  BSYNC B1 ;  /* 0x0000000000017941 */ /* 0x000fea0003800000 */
.L_x_49:
        /* <DEDUP_REMOVED lines=10> */
.L_x_52:
[----:B------:R-:W-:Y:S05]  /*2880*/  BSYNC B1 ;  /* 0x0000000000017941 */ /* 0x000fea0003800000 */
.L_x_51:
[----:B0----5:R-:W-:Y:S01]  /*2890*/  IMAD.U32 R13, R24, 0x10000, RZ ;  /* 0x00010000180d7824 */ /* 0x021fe200078e00ff */
        /* <DEDUP_REMOVED lines=8> */
.L_x_54:
[----:B------:R-:W-:Y:S05]  /*2920*/  BSYNC B1 ;  /* 0x0000000000017941 */ /* 0x000fea0003800000 */
.L_x_53:
        /* <DEDUP_REMOVED lines=9> */
.L_x_56:
[----:B------:R-:W-:Y:S05]  /*29c0*/  BSYNC B1 ;  /* 0x0000000000017941 */ /* 0x000fea0003800000 */
.L_x_55:
        /* <DEDUP_REMOVED lines=10> */
.L_x_58:
[----:B------:R-:W-:Y:S05]  /*2a70*/  BSYNC B1 ;  /* 0x0000000000017941 */ /* 0x000fea0003800000 */
.L_x_57:
        /* <DEDUP_REMOVED lines=10> */
.L_x_60:
[----:B------:R-:W-:Y:S05]  /*2b20*/  BSYNC B1 ;  /* 0x0000000000017941 */ /* 0x000fea0003800000 */
.L_x_59:
        /* <DEDUP_REMOVED lines=9> */
.L_x_62:
[----:B------:R-:W-:Y:S05]  /*2bc0*/  BSYNC B1 ;  /* 0x0000000000017941 */ /* 0x000fea0003800000 */
.L_x_61:
        /* <DEDUP_REMOVED lines=9> */
.L_x_64:
[----:B------:R-:W-:Y:S05]  /*2c60*/  BSYNC B1 ;  /* 0x0000000000017941 */ /* 0x000fea0003800000 */
.L_x_63:
        /* <DEDUP_REMOVED lines=10> */
.L_x_66:
[----:B------:R-:W-:Y:S05]  /*2d10*/  BSYNC B1 ;  /* 0x0000000000017941 */ /* 0x000fea0003800000 */
.L_x_65:
        /* <DEDUP_REMOVED lines=10> */
.L_x_68:
[----:B------:R-:W-:Y:S05]  /*2dc0*/  BSYNC B1 ;  /* 0x0000000000017941 */ /* 0x000fea0003800000 */
.L_x_67:
        /* <DEDUP_REMOVED lines=9> */
.L_x_70:
[----:B------:R-:W-:Y:S05]  /*2e60*/  BSYNC B1 ;  /* 0x0000000000017941 */ /* 0x000fea0003800000 */
.L_x_69:
        /* <DEDUP_REMOVED lines=9> */
.L_x_72:
[----:B------:R-:W-:Y:S05]  /*2f00*/  BSYNC B1 ;  /* 0x0000000000017941 */ /* 0x000fea0003800000 */
.L_x_71:
        /* <DEDUP_REMOVED lines=10> */
.L_x_74:
[----:B------:R-:W-:Y:S05]  /*2fb0*/  BSYNC B1 ;  /* 0x0000000000017941 */ /* 0x000fea0003800000 */
.L_x_73:
        /* <DEDUP_REMOVED lines=10> */
.L_x_76:
[----:B------:R-:W-:Y:S05]  /*3060*/  BSYNC B1 ;  /* 0x0000000000017941 */ /* 0x000fea0003800000 */
.L_x_75:
        /* <DEDUP_REMOVED lines=9> */
.L_x_78:
[----:B------:R-:W-:Y:S05]  /*3100*/  BSYNC B1 ;  /* 0x0000000000017941 */ /* 0x000fea0003800000 */
.L_x_77:
        /* <DEDUP_REMOVED lines=9> */
.L_x_80:
[----:B------:R-:W-:Y:S05]  /*31a0*/  BSYNC B1 ;  /* 0x0000000000017941 */ /* 0x000fea0003800000 */
.L_x_79:
        /* <DEDUP_REMOVED lines=10> */
.L_x_82:
[----:B------:R-:W-:Y:S05]  /*3250*/  BSYNC B1 ;  /* 0x0000000000017941 */ /* 0x000fea0003800000 */
.L_x_81:
        /* <DEDUP_REMOVED lines=10> */
.L_x_84:
[----:B------:R-:W-:Y:S05]  /*3300*/  BSYNC B1 ;  /* 0x0000000000017941 */ /* 0x000fea0003800000 */
.L_x_83:
        /* <DEDUP_REMOVED lines=9> */
.L_x_86:
[----:B------:R-:W-:Y:S05]  /*33a0*/  BSYNC B1 ;  /* 0x0000000000017941 */ /* 0x000fea0003800000 */
.L_x_85:
        /* <DEDUP_REMOVED lines=9> */
.L_x_88:
[----:B------:R-:W-:Y:S05]  /*3440*/  BSYNC B1 ;  /* 0x0000000000017941 */ /* 0x000fea0003800000 */
.L_x_87:
        /* <DEDUP_REMOVED lines=10> */
.L_x_90:
[----:B------:R-:W-:Y:S05]  /*34f0*/  BSYNC B1 ;  /* 0x0000000000017941 */ /* 0x000fea0003800000 */
.L_x_89:
        /* <DEDUP_REMOVED lines=10> */
.L_x_92:
[----:B------:R-:W-:Y:S05]  /*35a0*/  BSYNC B1 ;  /* 0x0000000000017941 */ /* 0x000fea0003800000 */
.L_x_91:
        /* <DEDUP_REMOVED lines=9> */
.L_x_94:
[----:B------:R-:W-:Y:S05]  /*3640*/  BSYNC B1 ;  /* 0x0000000000017941 */ /* 0x000fea0003800000 */
.L_x_93:
        /* <DEDUP_REMOVED lines=9> */
.L_x_96:
[----:B------:R-:W-:Y:S05]  /*36e0*/  BSYNC B1 ;  /* 0x0000000000017941 */ /* 0x000fea0003800000 */
.L_x_95:
        /* <DEDUP_REMOVED lines=10> */
.L_x_98:
[----:B------:R-:W-:Y:S05]  /*3790*/  BSYNC B1 ;  /* 0x0000000000017941 */ /* 0x000fea0003800000 */
.L_x_97:
        /* <DEDUP_REMOVED lines=10> */
.L_x_100:
[----:B------:R-:W-:Y:S05]  /*3840*/  BSYNC B1 ;  /* 0x0000000000017941 */ /* 0x000fea0003800000 */
.L_x_99:
        /* <DEDUP_REMOVED lines=9> */
.L_x_102:
[----:B------:R-:W-:Y:S05]  /*38e0*/  BSYNC B1 ;  /* 0x0000000000017941 */ /* 0x000fea0003800000 */
.L_x_101:
        /* <DEDUP_REMOVED lines=9> */
.L_x_104:
[----:B------:R-:W-:Y:S05]  /*3980*/  BSYNC B1 ;  /* 0x0000000000017941 */ /* 0x000fea0003800000 */
.L_x_103:
        /* <DEDUP_REMOVED lines=10> */
.L_x_106:
[----:B------:R-:W-:Y:S05]  /*3a30*/  BSYNC B1 ;  /* 0x0000000000017941 */ /* 0x000fea0003800000 */
.L_x_105:
        /* <DEDUP_REMOVED lines=10> */
.L_x_108:
[----:B------:R-:W-:Y:S05]  /*3ae0*/  BSYNC B1 ;  /* 0x0000000000017941 */ /* 0x000fea0003800000 */
.L_x_107:
        /* <DEDUP_REMOVED lines=9> */
.L_x_110:
[----:B------:R-:W-:Y:S05]  /*3b80*/  BSYNC B1 ;  /* 0x0000000000017941 */ /* 0x000fea0003800000 */
.L_x_109:
        /* <DEDUP_REMOVED lines=9> */
.L_x_112:
[----:B------:R-:W-:Y:S05]  /*3c20*/  BSYNC B1 ;  /* 0x0000000000017941 */ /* 0x000fea0003800000 */
.L_x_111:
        /* <DEDUP_REMOVED lines=10> */
.L_x_114:
[----:B------:R-:W-:Y:S05]  /*3cd0*/  BSYNC B1 ;  /* 0x0000000000017941 */ /* 0x000fea0003800000 */
.L_x_113:
        /* <DEDUP_REMOVED lines=10> */
.L_x_116:
[----:B------:R-:W-:Y:S05]  /*3d80*/  BSYNC B1 ;  /* 0x0000000000017941 */ /* 0x000fea0003800000 */
.L_x_115:
        /* <DEDUP_REMOVED lines=9> */
.L_x_118:
[----:B------:R-:W-:Y:S05]  /*3e20*/  BSYNC B1 ;  /* 0x0000000000017941 */ /* 0x000fea0003800000 */
.L_x_117:
        /* <DEDUP_REMOVED lines=9> */
.L_x_120:
[----:B------:R-:W-:Y:S05]  /*3ec0*/  BSYNC B1 ;  /* 0x0000000000017941 */ /* 0x000fea0003800000 */
.L_x_119:
        /* <DEDUP_REMOVED lines=10> */
.L_x_122:
[----:B------:R-:W-:Y:S05]  /*3f70*/  BSYNC B1 ;  /* 0x0000000000017941 */ /* 0x000fea0003800000 */
.L_x_121:
        /* <DEDUP_REMOVED lines=10> */
.L_x_124:
[----:B------:R-:W-:Y:S05]  /*4020*/  BSYNC B1 ;  /* 0x0000000000017941 */ /* 0x000fea0003800000 */
.L_x_123:
        /* <DEDUP_REMOVED lines=9> */
.L_x_126:
[----:B------:R-:W-:Y:S05]  /*40c0*/  BSYNC B1 ;  /* 0x0000000000017941 */ /* 0x000fea0003800000 */
.L_x_125:
        /* <DEDUP_REMOVED lines=9> */
.L_x_128:
[----:B------:R-:W-:Y:S05]  /*4160*/  BSYNC B1 ;  /* 0x0000000000017941 */ /* 0x000fea0003800000 */
.L_x_127:
        /* <DEDUP_REMOVED lines=10> */
.L_x_130:
[----:B------:R-:W-:Y:S05]  /*4210*/  BSYNC B1 ;  /* 0x0000000000017941 */ /* 0x000fea0003800000 */
.L_x_129:
        /* <DEDUP_REMOVED lines=10> */
.L_x_132:
[----:B------:R-:W-:Y:S05]  /*42c0*/  BSYNC B1 ;  /* 0x0000000000017941 */ /* 0x000fea0003800000 */
.L_x_131:
        /* <DEDUP_REMOVED lines=9> */
.L_x_134:
[----:B------:R-:W-:Y:S05]  /*4360*/  BSYNC B1 ;  /* 0x0000000000017941 */ /* 0x000fea0003800000 */
.L_x_133:
        /* <DEDUP_REMOVED lines=9> */
.L_x_136:
[----:B------:R-:W-:Y:S05]  /*4400*/  BSYNC B1 ;  /* 0x0000000000017941 */ /* 0x000fea0003800000 */
.L_x_135:
        /* <DEDUP_REMOVED lines=10> */
.L_x_138:
[----:B------:R-:W-:Y:S05]  /*44b0*/  BSYNC B1 ;  /* 0x0000000000017941 */ /* 0x000fea0003800000 */
.L_x_137:
        /* <DEDUP_REMOVED lines=10> */
.L_x_140:
[----:B------:R-:W-:Y:S05]  /*4560*/  BSYNC B1 ;  /* 0x0000000000017941 */ /* 0x000fea0003800000 */
.L_x_139:
        /* <DEDUP_REMOVED lines=9> */
.L_x_142:
[----:B------:R-:W-:Y:S05]  /*4600*/  BSYNC B1 ;  /* 0x0000000000017941 */ /* 0x000fea0003800000 */
.L_x_141:
        /* <DEDUP_REMOVED lines=9> */
.L_x_144:
[----:B------:R-:W-:Y:S05]  /*46a0*/  BSYNC B1 ;  /* 0x0000000000017941 */ /* 0x000fea0003800000 */
.L_x_143:
        /* <DEDUP_REMOVED lines=10> */
.L_x_146:
[----:B------:R-:W-:Y:S05]  /*4750*/  BSYNC B1 ;  /* 0x0000000000017941 */ /* 0x000fea0003800000 */
.L_x_145:
        /* <DEDUP_REMOVED lines=10> */
.L_x_148:
[----:B------:R-:W-:Y:S05]  /*4800*/  BSYNC B1 ;  /* 0x0000000000017941 */ /* 0x000fea0003800000 */
.L_x_147:
        /* <DEDUP_REMOVED lines=9> */
.L_x_150:
[----:B------:R-:W-:Y:S05]  /*48a0*/  BSYNC B1 ;  /* 0x0000000000017941 */ /* 0x000fea0003800000 */
.L_x_149:
        /* <DEDUP_REMOVED lines=9> */
.L_x_152:
[----:B------:R-:W-:Y:S05]  /*4940*/  BSYNC B1 ;  /* 0x0000000000017941 */ /* 0x000fea0003800000 */
.L_x_151:
        /* <DEDUP_REMOVED lines=10> */
.L_x_154:
[----:B------:R-:W-:Y:S05]  /*49f0*/  BSYNC B1 ;  /* 0x0000000000017941 */ /* 0x000fea0003800000 */
.L_x_153:
        /* <DEDUP_REMOVED lines=10> */
.L_x_156:
[----:B------:R-:W-:Y:S05]  /*4aa0*/  BSYNC B1 ;  /* 0x0000000000017941 */ /* 0x000fea0003800000 */
.L_x_155:
        /* <DEDUP_REMOVED lines=9> */
.L_x_158:
[----:B------:R-:W-:Y:S05]  /*4b40*/  BSYNC B1 ;  /* 0x0000000000017941 */ /* 0x000fea0003800000 */
.L_x_157:
        /* <DEDUP_REMOVED lines=9> */
.L_x_160:
[----:B------:R-:W-:Y:S05]  /*4be0*/  BSYNC B1 ;  /* 0x0000000000017941 */ /* 0x000fea0003800000 */
.L_x_159:
        /* <DEDUP_REMOVED lines=10> */
.L_x_162:
[----:B------:R-:W-:Y:S05]  /*4c90*/  BSYNC B1 ;  /* 0x0000000000017941 */ /* 0x000fea0003800000 */
.L_x_161:
        /* <DEDUP_REMOVED lines=10> */
.L_x_164:
[----:B------:R-:W-:Y:S05]  /*4d40*/  BSYNC B1 ;  /* 0x0000000000017941 */ /* 0x000fea0003800000 */
.L_x_163:
        /* <DEDUP_REMOVED lines=9> */
.L_x_166:
[----:B------:R-:W-:Y:S05]  /*4de0*/  BSYNC B1 ;  /* 0x0000000000017941 */ /* 0x000fea0003800000 */
.L_x_165:
        /* <DEDUP_REMOVED lines=9> */
.L_x_168:
[----:B------:R-:W-:Y:S05]  /*4e80*/  BSYNC B1 ;  /* 0x0000000000017941 */ /* 0x000fea0003800000 */
.L_x_167:
        /* <DEDUP_REMOVED lines=10> */
.L_x_170:
[----:B------:R-:W-:Y:S05]  /*4f30*/  BSYNC B1 ;  /* 0x0000000000017941 */ /* 0x000fea0003800000 */
.L_x_169:
        /* <DEDUP_REMOVED lines=10> */
.L_x_172:
[----:B------:R-:W-:Y:S05]  /*4fe0*/  BSYNC B1 ;  /* 0x0000000000017941 */ /* 0x000fea0003800000 */
.L_x_171:
        /* <DEDUP_REMOVED lines=9> */
.L_x_174:
[----:B------:R-:W-:Y:S05]  /*5080*/  BSYNC B1 ;  /* 0x0000000000017941 */ /* 0x000fea0003800000 */
.L_x_173:
        /* <DEDUP_REMOVED lines=9> */
.L_x_176:
[----:B------:R-:W-:Y:S05]  /*5120*/  BSYNC B1 ;  /* 0x0000000000017941 */ /* 0x000fea0003800000 */
.L_x_175:
        /* <DEDUP_REMOVED lines=10> */
.L_x_178:
[----:B------:R-:W-:Y:S05]  /*51d0*/  BSYNC B1 ;  /* 0x0000000000017941 */ /* 0x000fea0003800000 */
.L_x_177:
        /* <DEDUP_REMOVED lines=10> */
.L_x_180:
[----:B------:R-:W-:Y:S05]  /*5280*/  BSYNC B1 ;  /* 0x0000000000017941 */ /* 0x000fea0003800000 */
.L_x_179:
        /* <DEDUP_REMOVED lines=9> */
.L_x_182:
[----:B------:R-:W-:Y:S05]  /*5320*/  BSYNC B1 ;  /* 0x0000000000017941 */ /* 0x000fea0003800000 */
.L_x_181:
        /* <DEDUP_REMOVED lines=9> */
.L_x_184:
[----:B------:R-:W-:Y:S05]  /*53c0*/  BSYNC B1 ;  /* 0x0000000000017941 */ /* 0x000fea0003800000 */
.L_x_183:
        /* <DEDUP_REMOVED lines=10> */
.L_x_186:
[----:B------:R-:W-:Y:S05]  /*5470*/  BSYNC B1 ;  /* 0x0000000000017941 */ /* 0x000fea0003800000 */
.L_x_185:
        /* <DEDUP_REMOVED lines=10> */
.L_x_188:
[----:B------:R-:W-:Y:S05]  /*5520*/  BSYNC B1 ;  /* 0x0000000000017941 */ /* 0x000fea0003800000 */
.L_x_187:
        /* <DEDUP_REMOVED lines=9> */
.L_x_190:
[----:B------:R-:W-:Y:S05]  /*55c0*/  BSYNC B1 ;  /* 0x0000000000017941 */ /* 0x000fea0003800000 */
.L_x_189:
        /* <DEDUP_REMOVED lines=9> */
.L_x_192:
[----:B------:R-:W-:Y:S05]  /*5660*/  BSYNC B1 ;  /* 0x0000000000017941 */ /* 0x000fea0003800000 */
.L_x_191:
        /* <DEDUP_REMOVED lines=10> */
.L_x_194:
[----:B------:R-:W-:Y:S05]  /*5710*/  BSYNC B1 ;  /* 0x0000000000017941 */ /* 0x000fea0003800000 */
.L_x_193:
        /* <DEDUP_REMOVED lines=10> */
.L_x_196:
[----:B------:R-:W-:Y:S05]  /*57c0*/  BSYNC B1 ;  /* 0x0000000000017941 */ /* 0x000fea0003800000 */
.L_x_195:
        /* <DEDUP_REMOVED lines=9> */
.L_x_198:
[----:B------:R-:W-:Y:S05]  /*5860*/  BSYNC B1 ;  /* 0x0000000000017941 */ /* 0x000fea0003800000 */
.L_x_197:
        /* <DEDUP_REMOVED lines=9> */
.L_x_200:
[----:B------:R-:W-:Y:S05]  /*5900*/  BSYNC B1 ;  /* 0x0000000000017941 */ /* 0x000fea0003800000 */
.L_x_199:
        /* <DEDUP_REMOVED lines=10> */
.L_x_202:
[----:B------:R-:W-:Y:S05]  /*59b0*/  BSYNC B1 ;  /* 0x0000000000017941 */ /* 0x000fea0003800000 */
.L_x_201:
        /* <DEDUP_REMOVED lines=10> */
.L_x_204:
[----:B------:R-:W-:Y:S05]  /*5a60*/  BSYNC B1 ;  /* 0x0000000000017941 */ /* 0x000fea0003800000 */
.L_x_203:
        /* <DEDUP_REMOVED lines=9> */
.L_x_206:
[----:B------:R-:W-:Y:S05]  /*5b00*/  BSYNC B1 ;  /* 0x0000000000017941 */ /* 0x000fea0003800000 */
.L_x_205:
        /* <DEDUP_REMOVED lines=9> */
.L_x_208:
[----:B------:R-:W-:Y:S05]  /*5ba0*/  BSYNC B1 ;  /* 0x0000000000017941 */ /* 0x000fea0003800000 */
.L_x_207:
        /* <DEDUP_REMOVED lines=10> */
.L_x_210:
[----:B------:R-:W-:Y:S05]  /*5c50*/  BSYNC B1 ;  /* 0x0000000000017941 */ /* 0x000fea0003800000 */
.L_x_209:
        /* <DEDUP_REMOVED lines=10> */
.L_x_212:
[----:B------:R-:W-:Y:S05]  /*5d00*/  BSYNC B1 ;  /* 0x0000000000017941 */ /* 0x000fea0003800000 */
.L_x_211:
        /* <DEDUP_REMOVED lines=9> */
.L_x_214:
[----:B------:R-:W-:Y:S05]  /*5da0*/  BSYNC B1 ;  /* 0x0000000000017941 */ /* 0x000fea0003800000 */
.L_x_213:
        /* <DEDUP_REMOVED lines=9> */
.L_x_216:
[----:B------:R-:W-:Y:S05]  /*5e40*/  BSYNC B1 ;  /* 0x0000000000017941 */ /* 0x000fea0003800000 */
.L_x_215:
        /* <DEDUP_REMOVED lines=10> */
.L_x_218:
[----:B------:R-:W-:Y:S05]  /*5ef0*/  BSYNC B1 ;  /* 0x0000000000017941 */ /* 0x000fea0003800000 */
.L_x_217:
        /* <DEDUP_REMOVED lines=10> */
.L_x_220:
[----:B------:R-:W-:Y:S05]  /*5fa0*/  BSYNC B1 ;  /* 0x0000000000017941 */ /* 0x000fea0003800000 */
.L_x_219:
        /* <DEDUP_REMOVED lines=9> */
.L_x_222:
[----:B------:R-:W-:Y:S05]  /*6040*/  BSYNC B1 ;  /* 0x0000000000017941 */ /* 0x000fea0003800000 */
.L_x_221:
        /* <DEDUP_REMOVED lines=9> */
.L_x_224:
[----:B------:R-:W-:Y:S05]  /*60e0*/  BSYNC B1 ;  /* 0x0000000000017941 */ /* 0x000fea0003800000 */
.L_x_223:
        /* <DEDUP_REMOVED lines=10> */
.L_x_226:
[----:B------:R-:W-:Y:S05]  /*6190*/  BSYNC B1 ;  /* 0x0000000000017941 */ /* 0x000fea0003800000 */
.L_x_225:
        /* <DEDUP_REMOVED lines=10> */
.L_x_228:
[----:B------:R-:W-:Y:S05]  /*6240*/  BSYNC B1 ;  /* 0x0000000000017941 */ /* 0x000fea0003800000 */
.L_x_227:
        /* <DEDUP_REMOVED lines=9> */
.L_x_230:
[----:B------:R-:W-:Y:S05]  /*62e0*/  BSYNC B1 ;  /* 0x0000000000017941 */ /* 0x000fea0003800000 */
.L_x_229:
        /* <DEDUP_REMOVED lines=9> */
.L_x_232:
[----:B------:R-:W-:Y:S05]  /*6380*/  BSYNC B1 ;  /* 0x0000000000017941 */ /* 0x000fea0003800000 */
.L_x_231:
        /* <DEDUP_REMOVED lines=10> */
.L_x_234:
[----:B------:R-:W-:Y:S05]  /*6430*/  BSYNC B1 ;  /* 0x0000000000017941 */ /* 0x000fea0003800000 */
.L_x_233:
        /* <DEDUP_REMOVED lines=10> */
.L_x_236:
[----:B------:R-:W-:Y:S05]  /*64e0*/  BSYNC B1 ;  /* 0x0000000000017941 */ /* 0x000fea0003800000 */
.L_x_235:
        /* <DEDUP_REMOVED lines=9> */
.L_x_238:
[----:B------:R-:W-:Y:S05]  /*6580*/  BSYNC B1 ;  /* 0x0000000000017941 */ /* 0x000fea0003800000 */
.L_x_237:
        /* <DEDUP_REMOVED lines=9> */
.L_x_240:
[----:B------:R-:W-:Y:S05]  /*6620*/  BSYNC B1 ;  /* 0x0000000000017941 */ /* 0x000fea0003800000 */
.L_x_239:
        /* <DEDUP_REMOVED lines=10> */
.L_x_242:
[----:B------:R-:W-:Y:S05]  /*66d0*/  BSYNC B1 ;  /* 0x0000000000017941 */ /* 0x000fea0003800000 */
.L_x_241:
        /* <DEDUP_REMOVED lines=10> */
.L_x_244:
[----:B------:R-:W-:Y:S05]  /*6780*/  BSYNC B1 ;  /* 0x0000000000017941 */ /* 0x000fea0003800000 */
.L_x_243:
        /* <DEDUP_REMOVED lines=9> */
.L_x_246:
[----:B------:R-:W-:Y:S05]  /*6820*/  BSYNC B1 ;  /* 0x0000000000017941 */ /* 0x000fea0003800000 */
.L_x_245:
        /* <DEDUP_REMOVED lines=9> */
.L_x_248:
[----:B------:R-:W-:Y:S05]  /*68c0*/  BSYNC B1 ;  /* 0x0000000000017941 */ /* 0x000fea0003800000 */
.L_x_247:
        /* <DEDUP_REMOVED lines=10> */
.L_x_250:
[----:B------:R-:W-:Y:S05]  /*6970*/  BSYNC B1 ;  /* 0x0000000000017941 */ /* 0x000fea0003800000 */
.L_x_249:
        /* <DEDUP_REMOVED lines=10> */
.L_x_252:
[----:B------:R-:W-:Y:S05]  /*6a20*/  BSYNC B1 ;  /* 0x0000000000017941 */ /* 0x000fea0003800000 */
.L_x_251:
        /* <DEDUP_REMOVED lines=9> */
.L_x_254:
[----:B------:R-:W-:Y:S05]  /*6ac0*/  BSYNC B1 ;  /* 0x0000000000017941 */ /* 0x000fea0003800000 */
.L_x_253:
        /* <DEDUP_REMOVED lines=9> */
.L_x_256:
[----:B------:R-:W-:Y:S05]  /*6b60*/  BSYNC B1 ;  /* 0x0000000000017941 */ /* 0x000fea0003800000 */
.L_x_255:
        /* <DEDUP_REMOVED lines=10> */
.L_x_258:
[----:B------:R-:W-:Y:S05]  /*6c10*/  BSYNC B1 ;  /* 0x0000000000017941 */ /* 0x000fea0003800000 */
.L_x_257:
        /* <DEDUP_REMOVED lines=10> */
.L_x_260:
[----:B------:R-:W-:Y:S05]  /*6cc0*/  BSYNC B1 ;  /* 0x0000000000017941 */ /* 0x000fea0003800000 */
.L_x_259:
        /* <DEDUP_REMOVED lines=9> */
.L_x_262:
[----:B------:R-:W-:Y:S05]  /*6d60*/  BSYNC B1 ;  /* 0x0000000000017941 */ /* 0x000fea0003800000 */
.L_x_261:
        /* <DEDUP_REMOVED lines=9> */
.L_x_264:
[----:B------:R-:W-:Y:S05]  /*6e00*/  BSYNC B1 ;  /* 0x0000000000017941 */ /* 0x000fea0003800000 */
.L_x_263:
        /* <DEDUP_REMOVED lines=10> */
.L_x_266:
[----:B------:R-:W-:Y:S05]  /*6eb0*/  BSYNC B1 ;  /* 0x0000000000017941 */ /* 0x000fea0003800000 */
.L_x_265:
        /* <DEDUP_REMOVED lines=10> */
.L_x_268:
[----:B------:R-:W-:Y:S05]  /*6f60*/  BSYNC B1 ;  /* 0x0000000000017941 */ /* 0x000fea0003800000 */
.L_x_267:
        /* <DEDUP_REMOVED lines=9> */
.L_x_270:
[----:B------:R-:W-:Y:S05]  /*7000*/  BSYNC B1 ;  /* 0x0000000000017941 */ /* 0x000fea0003800000 */
.L_x_269:
        /* <DEDUP_REMOVED lines=9> */
.L_x_272:
[----:B------:R-:W-:Y:S05]  /*70a0*/  BSYNC B1 ;  /* 0x0000000000017941 */ /* 0x000fea0003800000 */
.L_x_271:
        /* <DEDUP_REMOVED lines=10> */
.L_x_274:
[----:B------:R-:W-:Y:S05]  /*7150*/  BSYNC B1 ;  /* 0x0000000000017941 */ /* 0x000fea0003800000 */
.L_x_273:
        /* <DEDUP_REMOVED lines=10> */
.L_x_276:
[----:B------:R-:W-:Y:S05]  /*7200*/  BSYNC B1 ;  /* 0x0000000000017941 */ /* 0x000fea0003800000 */
.L_x_275:
        /* <DEDUP_REMOVED lines=9> */
.L_x_278:
[----:B------:R-:W-:Y:S05]  /*72a0*/  BSYNC B1 ;  /* 0x0000000000017941 */ /* 0x000fea0003800000 */
.L_x_277:
        /* <DEDUP_REMOVED lines=9> */
.L_x_280:
[----:B------:R-:W-:Y:S05]  /*7340*/  BSYNC B1 ;  /* 0x0000000000017941 */ /* 0x000fea0003800000 */
.L_x_279:
        /* <DEDUP_REMOVED lines=10> */
.L_x_282:
[----:B------:R-:W-:Y:S05]  /*73f0*/  BSYNC B1 ;  /* 0x0000000000017941 */ /* 0x000fea0003800000 */
.L_x_281:
        /* <DEDUP_REMOVED lines=10> */
.L_x_284:
[----:B------:R-:W-:Y:S05]  /*74a0*/  BSYNC B1 ;  /* 0x0000000000017941 */ /* 0x000fea0003800000 */
.L_x_283:
[----:B-----5:R-:W-:Y:S01]  /*74b0*/  IMAD.U32 R3, R24, 0x10000, RZ ;  /* 0x0001000018037824 */ /* 0x020fe200078e00ff */
[----:B------:R-:W-:Y:S01]  /*74c0*/  ISETP.GT.AND P1, PT, R0, 0x8, P1 ;  /* 0x000000080000780c */ /* 0x000fe20000f24270 */
[----:B------:R-:W-:Y:S02]  /*74d0*/  BSSY B1, `(.L_x_285) ;  /* 0x0000007000017945 */ /* 0x000fe40003800000 */
[----:B01--4-:R-:W-:-:S04]  /*74e0*/  FMUL R6, R3, R156 ;  /* 0x0000009c03067220 */ /* 0x013fc80000400000 */
[----:B------:R-:W-:-:S05]  /*74f0*/  FFMA R6, R149, R155, R6 ;  /* 0x0000009b95067223 */ /* 0x000fca0000000006 */
[----:B------:R-:W-:-:S05]  /*7500*/  F2FP.BF16.F32.PACK_AB R6, RZ, R6 ;  /* 0x00000006ff06723e */ /* 0x000fca00000010ff */
[----:B------:R0:W-:Y:S01]  /*7510*/  @P3 STG.E.U16 desc[UR36][R4.64+0x1f2], R6 ;  /* 0x0001f20604003986 */ /* 0x0001e2000c101524 */
[----:B------:R-:W-:Y:S05]  /*7520*/  @!P1 BRA `(.L_x_286) ;  /* 0x0000000000049947 */ /* 0x000fea0003800000 */
[----:B------:R1:W5:Y:S02]  /*7530*/  LDG.E.LTC128B.U16 R24, desc[UR36][R8.64+0x1f0] ;  /* 0x0001f02408187981 */ /* 0x000364000c1e1520 */
.L_x_286:
[----:B------:R-:W-:Y:S05]  /*7540*/  BSYNC B1 ;  /* 0x0000000000017941 */ /* 0x000fea0003800000 */
.L_x_285:
[----:B-----5:R-:W-:Y:S01]  /*7550*/  IMAD.U32 R3, R24, 0x10000, RZ ;  /* 0x0001000018037824 */ /* 0x020fe200078e00ff */
[----:B------:R-:W-:Y:S01]  /*7560*/  ISETP.GT.AND P0, PT, R0, 0x8, P0 ;  /* 0x000000080000780c */ /* 0x000fe20000704270 */
[----:B0-----:R-:W-:Y:S01]  /*7570*/  @P1 IMAD.MOV.U32 R4, RZ, RZ, R10 ;  /* 0x000000ffff041224 */ /* 0x001fe200078e000a */
[----:B------:R-:W-:Y:S01]  /*7580*/  BSSY B1, `(.L_x_287) ;  /* 0x0000008000017945 */ /* 0x000fe20003800000 */
[----:B------:R-:W-:Y:S01]  /*7590*/  FMUL R3, R3, R156 ;  /* 0x0000009c03037220 */ /* 0x000fe20000400000 */
[----:B------:R-:W-:-:S03]  /*75a0*/  @P1 IMAD.MOV.U32 R5, RZ, RZ, R11 ;  /* 0x000000ffff051224 */ /* 0x000fc600078e000b */
[----:B------:R-:W-:-:S05]  /*75b0*/  FFMA R3, R150, R155, R3 ;  /* 0x0000009b96037223 */ /* 0x000fca0000000003 */
[----:B------:R-:W-:-:S05]  /*75c0*/  F2FP.BF16.F32.PACK_AB R3, RZ, R3 ;  /* 0x00000003ff03723e */ /* 0x000fca00000010ff */
[----:B------:R0:W-:Y:S01]  /*75d0*/  @P1 STG.E.U16 desc[UR36][R4.64+0x1f0], R3 ;  /* 0x0001f00304001986 */ /* 0x0001e2000c101524 */
[----:B------:R-:W-:Y:S05]  /*75e0*/  @!P0 BRA `(.L_x_288) ;  /* 0x0000000000048947 */ /* 0x000fea0003800000 */
[----:B------:R4:W5:Y:S02]  /*75f0*/  LDG.E.LTC128B.U16 R24, desc[UR36][R8.64+0x1f2] ;  /* 0x0001f22408187981 */ /* 0x000964000c1e1520 */
.L_x_288:
[----:B------:R-:W-:Y:S05]  /*7600*/  BSYNC B1 ;  /* 0x0000000000017941 */ /* 0x000fea0003800000 */
.L_x_287:
[----:B------:R-:W-:Y:S05]  /*7610*/  @!P0 BRA `(.L_x_289) ;  /* 0x0000002400308947 */ /* 0x000fea0003800000 */
[----:B0----5:R-:W-:-:S04]  /*7620*/  IMAD.U32 R3, R24, 0x10000, RZ ;  /* 0x0001000018037824 */ /* 0x021fc800078e00ff */
[----:B------:R-:W-:-:S04]  /*7630*/  FMUL R0, R3, R156 ;  /* 0x0000009c03007220 */ /* 0x000fc80000400000 */
[----:B------:R-:W-:-:S05]  /*7640*/  FFMA R0, R151, R155, R0 ;  /* 0x0000009b97007223 */ /* 0x000fca0000000000 */
[----:B------:R-:W-:-:S05]  /*7650*/  F2FP.BF16.F32.PACK_AB R0, RZ, R0 ;  /* 0x00000000ff00723e */ /* 0x000fca00000010ff */
[----:B------:R0:W-:Y:S01]  /*7660*/  STG.E.U16 desc[UR36][R10.64+0x1f2], R0 ;  /* 0x0001f2000a007986 */ /* 0x0001e2000c101524 */
[----:B------:R-:W-:Y:S05]  /*7670*/  BRA `(.L_x_289) ;  /* 0x0000002400187947 */ /* 0x000fea0003800000 */
.L_x_36:
[----:B------:R-:W-:Y:S01]  /*7680*/  ISETP.GT.AND P0, PT, R3, 0x1, PT ;  /* 0x000000010300780c */ /* 0x000fe20003f04270 */
[----:B------:R-:W-:Y:S01]  /*7690*/  ULDC.64 UR4, c[0x0][0x5c0] ;  /* 0x0001700000047ab9 */ /* 0x000fe20000000a00 */
[-C--:B------:R-:W-:Y:S01]  /*76a0*/  FMUL R24, R24, R155.reuse ;  /* 0x0000009b18187220 */ /* 0x080fe20000400000 */
[-C--:B------:R-:W-:Y:S01]  /*76b0*/  FMUL R25, R25, R155.reuse ;  /* 0x0000009b19197220 */ /* 0x080fe20000400000 */
[----:B------:R-:W-:Y:S01]  /*76c0*/  ISETP.GT.AND P3, PT, R0, RZ, P0 ;  /* 0x000000ff0000720c */ /* 0x000fe20000764270 */
[-C--:B------:R-:W-:Y:S01]  /*76d0*/  FMUL R26, R26, R155.reuse ;  /* 0x0000009b1a1a7220 */ /* 0x080fe20000400000 */
[----:B------:R-:W-:Y:S01]  /*76e0*/  LEA R4, P4, R160, UR4, 0x1 ;  /* 0x00000004a0047c11 */ /* 0x000fe2000f8808ff */
[-C--:B------:R-:W-:Y:S01]  /*76f0*/  FMUL R27, R27, R155.reuse ;  /* 0x0000009b1b1b7220 */ /* 0x080fe20000400000 */
[----:B------:R-:W-:Y:S01]  /*7700*/  F2FP.BF16.F32.PACK_AB R24, RZ, R24 ;  /* 0x00000018ff18723e */ /* 0x000fe200000010ff */
[-C--:B------:R-:W-:Y:S01]  /*7710*/  FMUL R28, R28, R155.reuse ;  /* 0x0000009b1c1c7220 */ /* 0x080fe20000400000 */
[----:B------:R-:W-:Y:S01]  /*7720*/  LEA.HI.X R5, R160, UR5, R153, 0x1, P4 ;  /* 0x00000005a0057c11 */ /* 0x000fe2000a0f0c99 */
[----:B------:R-:W-:Y:S01]  /*7730*/  FMUL R29, R29, R155 ;  /* 0x0000009b1d1d7220 */ /* 0x000fe20000400000 */
[----:B------:R-:W-:Y:S01]  /*7740*/  F2FP.BF16.F32.PACK_AB R25, RZ, R25 ;  /* 0x00000019ff19723e */ /* 0x000fe200000010ff */
[-C--:B------:R-:W-:Y:S01]  /*7750*/  FMUL R30, R30, R155.reuse ;  /* 0x0000009b1e1e7220 */ /* 0x080fe20000400000 */
[----:B------:R-:W-:Y:S01]  /*7760*/  SHF.L.U64.HI R11, R10, 0x4, R11 ;  /* 0x000000040a0b7819 */ /* 0x000fe2000001020b */
[----:B------:R-:W-:Y:S01]  /*7770*/  @P1 STG.E.U16 desc[UR36][R4.64], R24 ;  /* 0x0000001804001986 */ /* 0x000fe2000c101524 */
[----:B------:R-:W-:Y:S01]  /*7780*/  ISETP.GT.AND P1, PT, R3, 0x8, PT ;  /* 0x000000080300780c */ /* 0x000fe20003f24270 */
[-C--:B------:R-:W-:Y:S01]  /*7790*/  FMUL R31, R31, R155.reuse ;  /* 0x0000009b1f1f7220 */ /* 0x080fe20000400000 */
[----:B------:R-:W-:Y:S01]  /*77a0*/  ISETP.GT.AND P4, PT, R0, 0x8, P0 ;  /* 0x000000080000780c */ /* 0x000fe20000784270 */
[----:B------:R-:W-:Y:S01]  /*77b0*/  @P3 STG.E.U16 desc[UR36][R4.64+0x2], R25 ;  /* 0x0000021904003986 */ /* 0x000fe2000c101524 */
[----:B------:R-:W-:Y:S01]  /*77c0*/  LEA R6, P3, R10, R4, 0x4 ;  /* 0x000000040a067211 */ /* 0x000fe200078620ff */
[-C--:B------:R-:W-:Y:S01]  /*77d0*/  FMUL R32, R32, R155.reuse ;  /* 0x0000009b20207220 */ /* 0x080fe20000400000 */
[C---:B------:R-:W-:Y:S01]  /*77e0*/  ISETP.GT.AND P2, PT, R0.reuse, 0x8, P2 ;  /* 0x000000080000780c */ /* 0x040fe20001744270 */
[-C--:B------:R-:W-:Y:S01]  /*77f0*/  FMUL R33, R33, R155.reuse ;  /* 0x0000009b21217220 */ /* 0x080fe20000400000 */
[----:B------:R-:W-:Y:S01]  /*7800*/  ISETP.GT.AND P0, PT, R3, 0x9, PT ;  /* 0x000000090300780c */ /* 0x000fe20003f04270 */
[----:B------:R-:W-:Y:S01]  /*7810*/  IMAD.X R7, R11, 0x1, R5, P3 ;  /* 0x000000010b077824 */ /* 0x000fe200018e0605 */
[----:B------:R-:W-:Y:S01]  /*7820*/  ISETP.GT.AND P5, PT, R0, RZ, P1 ;  /* 0x000000ff0000720c */ /* 0x000fe20000fa4270 */
[-C--:B------:R-:W-:Y:S01]  /*7830*/  FMUL R34, R34, R155.reuse ;  /* 0x0000009b22227220 */ /* 0x080fe20000400000 */
[----:B------:R-:W-:Y:S01]  /*7840*/  ISETP.GT.AND P3, PT, R0, RZ, P0 ;  /* 0x000000ff0000720c */ /* 0x000fe20000764270 */
[-C--:B------:R-:W-:Y:S01]  /*7850*/  FMUL R35, R35, R155.reuse ;  /* 0x0000009b23237220 */ /* 0x080fe20000400000 */
[----:B------:R-:W-:Y:S01]  /*7860*/  F2FP.BF16.F32.PACK_AB R26, RZ, R26 ;  /* 0x0000001aff1a723e */ /* 0x000fe200000010ff */
[----:B------:R-:W-:Y:S01]  /*7870*/  FMUL R36, R36, R155 ;  /* 0x0000009b24247220 */ /* 0x000fe20000400000 */
[----:B------:R-:W-:Y:S01]  /*7880*/  F2FP.BF16.F32.PACK_AB R27, RZ, R27 ;  /* 0x0000001bff1b723e */ /* 0x000fe200000010ff */
[----:B------:R-:W-:Y:S01]  /*7890*/  FMUL R37, R37, R155 ;  /* 0x0000009b25257220 */ /* 0x000fe20000400000 */
[----:B------:R-:W-:Y:S01]  /*78a0*/  F2FP.BF16.F32.PACK_AB R28, RZ, R28 ;  /* 0x0000001cff1c723e */ /* 0x000fe200000010ff */
[----:B------:R-:W-:Y:S01]  /*78b0*/  @P2 STG.E.U16 desc[UR36][R6.64], R26 ;  /* 0x0000001a06002986 */ /* 0x000fe2000c101524 */
[----:B------:R-:W-:Y:S01]  /*78c0*/  F2FP.BF16.F32.PACK_AB R29, RZ, R29 ;  /* 0x0000001dff1d723e */ /* 0x000fe200000010ff */
[-C--:B------:R-:W-:Y:S01]  /*78d0*/  FMUL R38, R38, R155.reuse ;  /* 0x0000009b26267220 */ /* 0x080fe20000400000 */
[C---:B------:R-:W-:Y:S01]  /*78e0*/  ISETP.GT.AND P2, PT, R0.reuse, 0x8, P1 ;  /* 0x000000080000780c */ /* 0x040fe20000f44270 */
[----:B------:R-:W-:Y:S01]  /*78f0*/  @P4 STG.E.U16 desc[UR36][R6.64+0x2], R27 ;  /* 0x0000021b06004986 */ /* 0x000fe2000c101524 */
[----:B------:R-:W-:Y:S01]  /*7900*/  ISETP.GT.AND P1, PT, R3, 0x10, PT ;  /* 0x000000100300780c */ /* 0x000fe20003f24270 */
[-C--:B------:R-:W-:Y:S01]  /*7910*/  FMUL R39, R39, R155.reuse ;  /* 0x0000009b27277220 */ /* 0x080fe20000400000 */
[----:B------:R-:W-:Y:S01]  /*7920*/  F2FP.BF16.F32.PACK_AB R30, RZ, R30 ;  /* 0x0000001eff1e723e */ /* 0x000fe200000010ff */
[----:B------:R-:W-:Y:S01]  /*7930*/  @P5 STG.E.U16 desc[UR36][R4.64+0x10], R28 ;  /* 0x0000101c04005986 */ /* 0x000fe2000c101524 */
[----:B------:R-:W-:Y:S01]  /*7940*/  ISETP.GT.AND P4, PT, R0, RZ, P1 ;  /* 0x000000ff0000720c */ /* 0x000fe20000f84270 */
[----:B------:R-:W-:Y:S01]  /*7950*/  FMUL R40, R40, R155 ;  /* 0x0000009b28287220 */ /* 0x000fe20000400000 */
[----:B------:R-:W-:Y:S01]  /*7960*/  F2FP.BF16.F32.PACK_AB R31, RZ, R31 ;  /* 0x0000001fff1f723e */ /* 0x000fe200000010ff */
[----:B------:R-:W-:Y:S01]  /*7970*/  @P3 STG.E.U16 desc[UR36][R4.64+0x12], R29 ;  /* 0x0000121d04003986 */ /* 0x000fe2000c101524 */
[----:B------:R-:W-:Y:S01]  /*7980*/  ISETP.GT.AND P3, PT, R0, 0x8, P0 ;  /* 0x000000080000780c */ /* 0x000fe20000764270 */
[-C--:B------:R-:W-:Y:S01]  /*7990*/  FMUL R41, R41, R155.reuse ;  /* 0x0000009b29297220 */ /* 0x080fe20000400000 */
[----:B------:R-:W-:Y:S01]  /*79a0*/  ISETP.GT.AND P0, PT, R3, 0x11, PT ;  /* 0x000000110300780c */ /* 0x000fe20003f04270 */
[----:B------:R-:W-:Y:S01]  /*79b0*/  @P2 STG.E.U16 desc[UR36][R6.64+0x10], R30 ;  /* 0x0000101e06002986 */ /* 0x000fe2000c101524 */
[----:B------:R-:W-:Y:S01]  /*79c0*/  F2FP.BF16.F32.PACK_AB R32, RZ, R32 ;  /* 0x00000020ff20723e */ /* 0x000fe200000010ff */
[-C--:B------:R-:W-:Y:S01]  /*79d0*/  FMUL R42, R42, R155.reuse ;  /* 0x0000009b2a2a7220 */ /* 0x080fe20000400000 */
[C---:B------:R-:W-:Y:S01]  /*79e0*/  ISETP.GT.AND P5, PT, R0.reuse, RZ, P0 ;  /* 0x000000ff0000720c */ /* 0x040fe200007a4270 */
[-C--:B------:R-:W-:Y:S01]  /*79f0*/  FMUL R43, R43, R155.reuse ;  /* 0x0000009b2b2b7220 */ /* 0x080fe20000400000 */
[----:B------:R-:W-:Y:S01]  /*7a00*/  ISETP.GT.AND P2, PT, R0, 0x8, P1 ;  /* 0x000000080000780c */ /* 0x000fe20000f44270 */
[-C--:B------:R-:W-:Y:S01]  /*7a10*/  FMUL R44, R44, R155.reuse ;  /* 0x0000009b2c2c7220 */ /* 0x080fe20000400000 */
[----:B------:R-:W-:Y:S01]  /*7a20*/  ISETP.GT.AND P1, PT, R3, 0x18, PT ;  /* 0x000000180300780c */ /* 0x000fe20003f24270 */
[----:B------:R-:W-:Y:S01]  /*7a30*/  FMUL R45, R45, R155 ;  /* 0x0000009b2d2d7220 */ /* 0x000fe20000400000 */
[----:B------:R-:W-:Y:S01]  /*7a40*/  F2FP.BF16.F32.PACK_AB R33, RZ, R33 ;  /* 0x00000021ff21723e */ /* 0x000fe200000010ff */
[----:B------:R-:W-:Y:S01]  /*7a50*/  @P3 STG.E.U16 desc[UR36][R6.64+0x12], R31 ;  /* 0x0000121f06003986 */ /* 0x000fe2000c101524 */
[----:B------:R-:W-:Y:S01]  /*7a60*/  ISETP.GT.AND P3, PT, R0, 0x8, P0 ;  /* 0x000000080000780c */ /* 0x000fe20000764270 */
[-C--:B------:R-:W-:Y:S01]  /*7a70*/  FMUL R46, R46, R155.reuse ;  /* 0x0000009b2e2e7220 */ /* 0x080fe20000400000 */
[----:B------:R-:W-:Y:S01]  /*7a80*/  ISETP.GT.AND P0, PT, R3, 0x19, PT ;  /* 0x000000190300780c */ /* 0x000fe20003f04270 */
[----:B------:R-:W-:Y:S01]  /*7a90*/  @P4 STG.E.U16 desc[UR36][R4.64+0x20], R32 ;  /* 0x0000202004004986 */ /* 0x000fe2000c101524 */
[C---:B------:R-:W-:Y:S01]  /*7aa0*/  ISETP.GT.AND P4, PT, R0.reuse, RZ, P1 ;  /* 0x000000ff0000720c */ /* 0x040fe20000f84270 */
[-C--:B------:R-:W-:Y:S01]  /*7ab0*/  FMUL R47, R47, R155.reuse ;  /* 0x0000009b2f2f7220 */ /* 0x080fe20000400000 */
[----:B------:R-:W-:Y:S01]  /*7ac0*/  F2FP.BF16.F32.PACK_AB R34, RZ, R34 ;  /* 0x00000022ff22723e */ /* 0x000fe200000010ff */
[----:B------:R-:W-:Y:S01]  /*7ad0*/  @P5 STG.E.U16 desc[UR36][R4.64+0x22], R33 ;  /* 0x0000222104005986 */ /* 0x000fe2000c101524 */
[----:B------:R-:W-:Y:S01]  /*7ae0*/  ISETP.GT.AND P5, PT, R0, RZ, P0 ;  /* 0x000000ff0000720c */ /* 0x000fe200007a4270 */
[----:B------:R-:W-:Y:S01]  /*7af0*/  FMUL R48, R48, R155 ;  /* 0x0000009b30307220 */ /* 0x000fe20000400000 */
[----:B------:R-:W-:Y:S01]  /*7b00*/  F2FP.BF16.F32.PACK_AB R35, RZ, R35 ;  /* 0x00000023ff23723e */ /* 0x000fe200000010ff */
[----:B------:R-:W-:Y:S01]  /*7b10*/  @P2 STG.E.U16 desc[UR36][R6.64+0x20], R34 ;  /* 0x0000202206002986 */ /* 0x000fe2000c101524 */
[----:B------:R-:W-:Y:S01]  /*7b20*/  F2FP.BF16.F32.PACK_AB R36, RZ, R36 ;  /* 0x00000024ff24723e */ /* 0x000fe200000010ff */
[-C--:B------:R-:W-:Y:S01]  /*7b30*/  FMUL R49, R49, R155.reuse ;  /* 0x0000009b31317220 */ /* 0x080fe20000400000 */
[----:B------:R-:W-:Y:S01]  /*7b40*/  ISETP.GT.AND P2, PT, R0, 0x8, P1 ;  /* 0x000000080000780c */ /* 0x000fe20000f44270 */
[----:B------:R-:W-:Y:S01]  /*7b50*/  @P3 STG.E.U16 desc[UR36][R6.64+0x22], R35 ;  /* 0x0000222306003986 */ /* 0x000fe2000c101524 */
[----:B------:R-:W-:Y:S01]  /*7b60*/  ISETP.GT.AND P1, PT, R3, 0x20, PT ;  /* 0x000000200300780c */ /* 0x000fe20003f24270 */
[----:B------:R-:W-:Y:S01]  /*7b70*/  FMUL R50, R50, R155 ;  /* 0x0000009b32327220 */ /* 0x000fe20000400000 */
[----:B------:R-:W-:Y:S01]  /*7b80*/  F2FP.BF16.F32.PACK_AB R37, RZ, R37 ;  /* 0x00000025ff25723e */ /* 0x000fe200000010ff */
[----:B------:R-:W-:Y:S01]  /*7b90*/  @P4 STG.E.U16 desc[UR36][R4.64+0x30], R36 ;  /* 0x0000302404004986 */ /* 0x000fe2000c101524 */
[C---:B------:R-:W-:Y:S01]  /*7ba0*/  ISETP.GT.AND P3, PT, R0.reuse, 0x8, P0 ;  /* 0x000000080000780c */ /* 0x040fe20000764270 */
[-C--:B------:R-:W-:Y:S01]  /*7bb0*/  FMUL R51, R51, R155.reuse ;  /* 0x0000009b33337220 */ /* 0x080fe20000400000 */
[----:B------:R-:W-:Y:S01]  /*7bc0*/  ISETP.GT.AND P0, PT, R3, 0x21, PT ;  /* 0x000000210300780c */ /* 0x000fe20003f04270 */
[----:B------:R-:W-:Y:S01]  /*7bd0*/  @P5 STG.E.U16 desc[UR36][R4.64+0x32], R37 ;  /* 0x0000322504005986 */ /* 0x000fe2000c101524 */
[----:B------:R-:W-:Y:S01]  /*7be0*/  ISETP.GT.AND P4, PT, R0, RZ, P1 ;  /* 0x000000ff0000720c */ /* 0x000fe20000f84270 */
[-C--:B------:R-:W-:Y:S01]  /*7bf0*/  FMUL R52, R52, R155.reuse ;  /* 0x0000009b34347220 */ /* 0x080fe20000400000 */
[----:B------:R-:W-:Y:S01]  /*7c00*/  F2FP.BF16.F32.PACK_AB R38, RZ, R38 ;  /* 0x00000026ff26723e */ /* 0x000fe200000010ff */
[-C--:B------:R-:W-:Y:S01]  /*7c10*/  FMUL R53, R53, R155.reuse ;  /* 0x0000009b35357220 */ /* 0x080fe20000400000 */
        /* <DEDUP_REMOVED lines=325> */
[----:B------:R-:W-:Y:S01]  /*9070*/  FMUL R151, R151, R155 ;  /* 0x0000009b97977220 */ /* 0x000fe20000400000 */
[----:B------:R-:W-:Y:S01]  /*9080*/  ISETP.GT.AND P2, PT, R0, 0x8, P1 ;  /* 0x000000080000780c */ /* 0x000fe20000f44270 */
[----:B------:R-:W-:Y:S01]  /*9090*/  @P3 STG.E.U16 desc[UR36][R6.64+0x132], R103 ;  /* 0x0001326706003986 */ /* 0x000fe2000c101524 */
[----:B------:R-:W-:-:S02]  /*90a0*/  ISETP.GT.AND P1, PT, R3, 0xa8, PT ;  /* 0x000000a80300780c */ /* 0x000fc40003f24270 */
[----:B------:R-:W-:Y:S01]  /*90b0*/  F2FP.BF16.F32.PACK_AB R105, RZ, R105 ;  /* 0x00000069ff69723e */ /* 0x000fe200000010ff */
[----:B------:R-:W-:Y:S01]  /*90c0*/  @P4 STG.E.U16 desc[UR36][R4.64+0x140], R104 ;  /* 0x0001406804004986 */ /* 0x000fe2000c101524 */
[C---:B------:R-:W-:Y:S02]  /*90d0*/  ISETP.GT.AND P3, PT, R0.reuse, 0x8, P0 ;  /* 0x000000080000780c */ /* 0x040fe40000764270 */
[----:B------:R-:W-:Y:S01]  /*90e0*/  ISETP.GT.AND P0, PT, R3, 0xa9, PT ;  /* 0x000000a90300780c */ /* 0x000fe20003f04270 */
[----:B------:R-:W-:Y:S01]  /*90f0*/  @P5 STG.E.U16 desc[UR36][R4.64+0x142], R105 ;  /* 0x0001426904005986 */ /* 0x000fe2000c101524 */
[C---:B------:R-:W-:Y:S02]  /*9100*/  ISETP.GT.AND P4, PT, R0.reuse, RZ, P1 ;  /* 0x000000ff0000720c */ /* 0x040fe40000f84270 */
[----:B------:R-:W-:Y:S02]  /*9110*/  F2FP.BF16.F32.PACK_AB R106, RZ, R106 ;  /* 0x0000006aff6a723e */ /* 0x000fe400000010ff */
[----:B------:R-:W-:-:S02]  /*9120*/  ISETP.GT.AND P5, PT, R0, RZ, P0 ;  /* 0x000000ff0000720c */ /* 0x000fc400007a4270 */
[----:B------:R-:W-:Y:S01]  /*9130*/  F2FP.BF16.F32.PACK_AB R107, RZ, R107 ;  /* 0x0000006bff6b723e */ /* 0x000fe200000010ff */
[----:B------:R-:W-:Y:S01]  /*9140*/  @P2 STG.E.U16 desc[UR36][R6.64+0x140], R106 ;  /* 0x0001406a06002986 */ /* 0x000fe2000c101524 */
[----:B------:R-:W-:Y:S02]  /*9150*/  F2FP.BF16.F32.PACK_AB R108, RZ, R108 ;  /* 0x0000006cff6c723e */ /* 0x000fe400000010ff */
[C---:B------:R-:W-:Y:S01]  /*9160*/  ISETP.GT.AND P2, PT, R0.reuse, 0x8, P1 ;  /* 0x000000080000780c */ /* 0x040fe20000f44270 */
[----:B------:R-:W-:Y:S01]  /*9170*/  @P3 STG.E.U16 desc[UR36][R6.64+0x142], R107 ;  /* 0x0001426b06003986 */ /* 0x000fe2000c101524 */
[----:B------:R-:W-:Y:S02]  /*9180*/  ISETP.GT.AND P1, PT, R3, 0xb0, PT ;  /* 0x000000b00300780c */ /* 0x000fe40003f24270 */
[----:B------:R-:W-:Y:S01]  /*9190*/  F2FP.BF16.F32.PACK_AB R109, RZ, R109 ;  /* 0x0000006dff6d723e */ /* 0x000fe200000010ff */
[----:B------:R-:W-:Y:S01]  /*91a0*/  @P4 STG.E.U16 desc[UR36][R4.64+0x150], R108 ;  /* 0x0001506c04004986 */ /* 0x000fe2000c101524 */
[----:B------:R-:W-:-:S02]  /*91b0*/  ISETP.GT.AND P3, PT, R0, 0x8, P0 ;  /* 0x000000080000780c */ /* 0x000fc40000764270 */
[----:B------:R-:W-:Y:S01]  /*91c0*/  ISETP.GT.AND P0, PT, R3, 0xb1, PT ;  /* 0x000000b10300780c */ /* 0x000fe20003f04270 */
[----:B------:R-:W-:Y:S01]  /*91d0*/  @P5 STG.E.U16 desc[UR36][R4.64+0x152], R109 ;  /* 0x0001526d04005986 */ /* 0x000fe2000c101524 */
[C---:B------:R-:W-:Y:S02]  /*91e0*/  ISETP.GT.AND P4, PT, R0.reuse, RZ, P1 ;  /* 0x000000ff0000720c */ /* 0x040fe40000f84270 */
[----:B------:R-:W-:Y:S02]  /*91f0*/  F2FP.BF16.F32.PACK_AB R110, RZ, R110 ;  /* 0x0000006eff6e723e */ /* 0x000fe400000010ff */
[----:B------:R-:W-:Y:S02]  /*9200*/  ISETP.GT.AND P5, PT, R0, RZ, P0 ;  /* 0x000000ff0000720c */ /* 0x000fe400007a4270 */
[----:B------:R-:W-:Y:S01]  /*9210*/  F2FP.BF16.F32.PACK_AB R111, RZ, R111 ;  /* 0x0000006fff6f723e */ /* 0x000fe200000010ff */
[----:B------:R-:W-:Y:S01]  /*9220*/  @P2 STG.E.U16 desc[UR36][R6.64+0x150], R110 ;  /* 0x0001506e06002986 */ /* 0x000fe2000c101524 */
[----:B------:R-:W-:-:S02]  /*9230*/  F2FP.BF16.F32.PACK_AB R112, RZ, R112 ;  /* 0x00000070ff70723e */ /* 0x000fc400000010ff */
[C---:B------:R-:W-:Y:S01]  /*9240*/  ISETP.GT.AND P2, PT, R0.reuse, 0x8, P1 ;  /* 0x000000080000780c */ /* 0x040fe20000f44270 */
[----:B------:R-:W-:Y:S01]  /*9250*/  @P3 STG.E.U16 desc[UR36][R6.64+0x152], R111 ;  /* 0x0001526f06003986 */ /* 0x000fe2000c101524 */
[C---:B------:R-:W-:Y:S02]  /*9260*/  ISETP.GT.AND P1, PT, R3.reuse, 0xb8, PT ;  /* 0x000000b80300780c */ /* 0x040fe40003f24270 */
[----:B------:R-:W-:Y:S01]  /*9270*/  F2FP.BF16.F32.PACK_AB R113, RZ, R113 ;  /* 0x00000071ff71723e */ /* 0x000fe200000010ff */
[----:B------:R-:W-:Y:S01]  /*9280*/  @P4 STG.E.U16 desc[UR36][R4.64+0x160], R112 ;  /* 0x0001607004004986 */ /* 0x000fe2000c101524 */
[C---:B------:R-:W-:Y:S02]  /*9290*/  ISETP.GT.AND P3, PT, R0.reuse, 0x8, P0 ;  /* 0x000000080000780c */ /* 0x040fe40000764270 */
[----:B------:R-:W-:Y:S01]  /*92a0*/  ISETP.GT.AND P0, PT, R3, 0xb9, PT ;  /* 0x000000b90300780c */ /* 0x000fe20003f04270 */
[----:B------:R-:W-:Y:S01]  /*92b0*/  @P5 STG.E.U16 desc[UR36][R4.64+0x162], R113 ;  /* 0x0001627104005986 */ /* 0x000fe2000c101524 */
[----:B------:R-:W-:-:S02]  /*92c0*/  ISETP.GT.AND P4, PT, R0, RZ, P1 ;  /* 0x000000ff0000720c */ /* 0x000fc40000f84270 */
[----:B------:R-:W-:Y:S02]  /*92d0*/  F2FP.BF16.F32.PACK_AB R114, RZ, R114 ;  /* 0x00000072ff72723e */ /* 0x000fe400000010ff */
[C---:B------:R-:W-:Y:S02]  /*92e0*/  ISETP.GT.AND P5, PT, R0.reuse, RZ, P0 ;  /* 0x000000ff0000720c */ /* 0x040fe400007a4270 */
[----:B------:R-:W-:Y:S01]  /*92f0*/  F2FP.BF16.F32.PACK_AB R115, RZ, R115 ;  /* 0x00000073ff73723e */ /* 0x000fe200000010ff */
[----:B------:R-:W-:Y:S01]  /*9300*/  @P2 STG.E.U16 desc[UR36][R6.64+0x160], R114 ;  /* 0x0001607206002986 */ /* 0x000fe2000c101524 */
[----:B------:R-:W-:Y:S02]  /*9310*/  F2FP.BF16.F32.PACK_AB R116, RZ, R116 ;  /* 0x00000074ff74723e */ /* 0x000fe400000010ff */
        /* <DEDUP_REMOVED lines=65> */
[----:B------:R-:W-:Y:S02]  /*9730*/  ISETP.GT.AND P5, PT, R0, RZ, P0 ;  /* 0x000000ff0000720c */ /* 0x000fe400007a4270 */
[----:B------:R-:W-:Y:S02]  /*9740*/  F2FP.BF16.F32.PACK_AB R134, RZ, R134 ;  /* 0x00000086ff86723e */ /* 0x000fe400000010ff */
[----:B------:R-:W-:Y:S02]  /*9750*/  F2FP.BF16.F32.PACK_AB R135, RZ, R135 ;  /* 0x00000087ff87723e */ /* 0x000fe400000010ff */
[----:B------:R-:W-:Y:S01]  /*9760*/  F2FP.BF16.F32.PACK_AB R136, RZ, R136 ;  /* 0x00000088ff88723e */ /* 0x000fe200000010ff */
[----:B------:R-:W-:Y:S01]  /*9770*/  @P2 STG.E.U16 desc[UR36][R6.64+0x1b0], R134 ;  /* 0x0001b08606002986 */ /* 0x000fe2000c101524 */
[----:B------:R-:W-:-:S02]  /*9780*/  F2FP.BF16.F32.PACK_AB R137, RZ, R137 ;  /* 0x00000089ff89723e */ /* 0x000fc400000010ff */
[C---:B------:R-:W-:Y:S01]  /*9790*/  ISETP.GT.AND P1, PT, R0.reuse, 0x8, P1 ;  /* 0x000000080000780c */ /* 0x040fe20000f24270 */
[----:B------:R-:W-:Y:S01]  /*97a0*/  @P3 STG.E.U16 desc[UR36][R6.64+0x1b2], R135 ;  /* 0x0001b28706003986 */ /* 0x000fe2000c101524 */
[C---:B------:R-:W-:Y:S02]  /*97b0*/  ISETP.GT.AND P2, PT, R0.reuse, 0x8, P0 ;  /* 0x000000080000780c */ /* 0x040fe40000744270 */
[C---:B------:R-:W-:Y:S01]  /*97c0*/  ISETP.GT.AND P0, PT, R3.reuse, 0xe9, PT ;  /* 0x000000e90300780c */ /* 0x040fe20003f04270 */
[----:B------:R-:W-:Y:S01]  /*97d0*/  @P4 STG.E.U16 desc[UR36][R4.64+0x1c0], R136 ;  /* 0x0001c08804004986 */ /* 0x000fe2000c101524 */
[----:B------:R-:W-:Y:S02]  /*97e0*/  ISETP.GT.AND P4, PT, R3, 0xe8, PT ;  /* 0x000000e80300780c */ /* 0x000fe40003f84270 */
[----:B------:R-:W-:Y:S01]  /*97f0*/  F2FP.BF16.F32.PACK_AB R138, RZ, R138 ;  /* 0x0000008aff8a723e */ /* 0x000fe200000010ff */
[----:B------:R-:W-:Y:S01]  /*9800*/  @P5 STG.E.U16 desc[UR36][R4.64+0x1c2], R137 ;  /* 0x0001c28904005986 */ /* 0x000fe2000c101524 */
[----:B------:R-:W-:-:S02]  /*9810*/  ISETP.GT.AND P5, PT, R0, RZ, P4 ;  /* 0x000000ff0000720c */ /* 0x000fc400027a4270 */
[----:B------:R-:W-:Y:S01]  /*9820*/  F2FP.BF16.F32.PACK_AB R139, RZ, R139 ;  /* 0x0000008bff8b723e */ /* 0x000fe200000010ff */
[----:B------:R-:W-:Y:S01]  /*9830*/  @P1 STG.E.U16 desc[UR36][R6.64+0x1c0], R138 ;  /* 0x0001c08a06001986 */ /* 0x000fe2000c101524 */
[----:B------:R-:W-:Y:S02]  /*9840*/  F2FP.BF16.F32.PACK_AB R140, RZ, R140 ;  /* 0x0000008cff8c723e */ /* 0x000fe400000010ff */
[C---:B------:R-:W-:Y:S01]  /*9850*/  ISETP.GT.AND P3, PT, R0.reuse, RZ, P0 ;  /* 0x000000ff0000720c */ /* 0x040fe20000764270 */
[----:B------:R-:W-:Y:S01]  /*9860*/  @P2 STG.E.U16 desc[UR36][R6.64+0x1c2], R139 ;  /* 0x0001c28b06002986 */ /* 0x000fe2000c101524 */
[C---:B------:R-:W-:Y:S02]  /*9870*/  ISETP.GT.AND P4, PT, R0.reuse, 0x8, P4 ;  /* 0x000000080000780c */ /* 0x040fe40002784270 */
[----:B------:R-:W-:Y:S02]  /*9880*/  F2FP.BF16.F32.PACK_AB R141, RZ, R141 ;  /* 0x0000008dff8d723e */ /* 0x000fe400000010ff */
[----:B------:R-:W-:Y:S01]  /*9890*/  F2FP.BF16.F32.PACK_AB R142, RZ, R142 ;  /* 0x0000008eff8e723e */ /* 0x000fe200000010ff */
[----:B------:R-:W-:Y:S01]  /*98a0*/  @P5 STG.E.U16 desc[UR36][R4.64+0x1d0], R140 ;  /* 0x0001d08c04005986 */ /* 0x000fe2000c101524 */
[----:B------:R-:W-:-:S02]  /*98b0*/  ISETP.GT.AND P5, PT, R0, 0x8, P0 ;  /* 0x000000080000780c */ /* 0x000fc400007a4270 */
[----:B------:R-:W-:Y:S02]  /*98c0*/  F2FP.BF16.F32.PACK_AB R143, RZ, R143 ;  /* 0x0000008fff8f723e */ /* 0x000fe400000010ff */
[C---:B------:R-:W-:Y:S01]  /*98d0*/  ISETP.GT.AND P0, PT, R3.reuse, 0xf1, PT ;  /* 0x000000f10300780c */ /* 0x040fe20003f04270 */
[----:B------:R-:W-:Y:S01]  /*98e0*/  @P3 STG.E.U16 desc[UR36][R4.64+0x1d2], R141 ;  /* 0x0001d28d04003986 */ /* 0x000fe2000c101524 */
[----:B------:R-:W-:Y:S02]  /*98f0*/  ISETP.GT.AND P3, PT, R3, 0xf0, PT ;  /* 0x000000f00300780c */ /* 0x000fe40003f64270 */
[----:B------:R-:W-:Y:S01]  /*9900*/  F2FP.BF16.F32.PACK_AB R144, RZ, R144 ;  /* 0x00000090ff90723e */ /* 0x000fe200000010ff */
[----:B------:R-:W-:Y:S01]  /*9910*/  @P4 STG.E.U16 desc[UR36][R6.64+0x1d0], R142 ;  /* 0x0001d08e06004986 */ /* 0x000fe2000c101524 */
[C---:B------:R-:W-:Y:S02]  /*9920*/  ISETP.GT.AND P4, PT, R0.reuse, RZ, P3 ;  /* 0x000000ff0000720c */ /* 0x040fe40001f84270 */
[----:B------:R-:W-:Y:S01]  /*9930*/  F2FP.BF16.F32.PACK_AB R145, RZ, R145 ;  /* 0x00000091ff91723e */ /* 0x000fe200000010ff */
[----:B------:R-:W-:Y:S01]  /*9940*/  @P5 STG.E.U16 desc[UR36][R6.64+0x1d2], R143 ;  /* 0x0001d28f06005986 */ /* 0x000fe2000c101524 */
[----:B------:R-:W-:-:S02]  /*9950*/  ISETP.GT.AND P5, PT, R0, RZ, P0 ;  /* 0x000000ff0000720c */ /* 0x000fc400007a4270 */
[C---:B------:R-:W-:Y:S02]  /*9960*/  ISETP.GT.AND P2, PT, R3.reuse, 0xf8, PT ;  /* 0x000000f80300780c */ /* 0x040fe40003f44270 */
[----:B------:R-:W-:Y:S02]  /*9970*/  ISETP.GT.AND P1, PT, R3, 0xf9, PT ;  /* 0x000000f90300780c */ /* 0x000fe40003f24270 */
[C---:B------:R-:W-:Y:S02]  /*9980*/  ISETP.GT.AND P3, PT, R0.reuse, 0x8, P3 ;  /* 0x000000080000780c */ /* 0x040fe40001f64270 */
[C---:B------:R-:W-:Y:S01]  /*9990*/  ISETP.GT.AND P0, PT, R0.reuse, 0x8, P0 ;  /* 0x000000080000780c */ /* 0x040fe20000704270 */
[----:B------:R-:W-:Y:S01]  /*99a0*/  @P4 STG.E.U16 desc[UR36][R4.64+0x1e0], R144 ;  /* 0x0001e09004004986 */ /* 0x000fe2000c101524 */
[C---:B------:R-:W-:Y:S02]  /*99b0*/  ISETP.GT.AND P4, PT, R0.reuse, RZ, P1 ;  /* 0x000000ff0000720c */ /* 0x040fe40000f84270 */
[----:B------:R-:W-:Y:S01]  /*99c0*/  F2FP.BF16.F32.PACK_AB R146, RZ, R146 ;  /* 0x00000092ff92723e */ /* 0x000fe200000010ff */
[----:B------:R-:W-:Y:S01]  /*99d0*/  @P5 STG.E.U16 desc[UR36][R4.64+0x1e2], R145 ;  /* 0x0001e29104005986 */ /* 0x000fe2000c101524 */
[----:B------:R-:W-:-:S02]  /*99e0*/  ISETP.GT.AND P5, PT, R0, RZ, P2 ;  /* 0x000000ff0000720c */ /* 0x000fc400017a4270 */
[C---:B------:R-:W-:Y:S02]  /*99f0*/  ISETP.GT.AND P2, PT, R0.reuse, 0x8, P2 ;  /* 0x000000080000780c */ /* 0x040fe40001744270 */
[----:B------:R-:W-:Y:S01]  /*9a00*/  F2FP.BF16.F32.PACK_AB R147, RZ, R147 ;  /* 0x00000093ff93723e */ /* 0x000fe200000010ff */
[----:B------:R-:W-:Y:S01]  /*9a10*/  @P3 STG.E.U16 desc[UR36][R6.64+0x1e0], R146 ;  /* 0x0001e09206003986 */ /* 0x000fe2000c101524 */
[----:B------:R-:W-:Y:S02]  /*9a20*/  ISETP.GT.AND P1, PT, R0, 0x8, P1 ;  /* 0x000000080000780c */ /* 0x000fe40000f24270 */
[----:B------:R-:W-:Y:S01]  /*9a30*/  F2FP.BF16.F32.PACK_AB R148, RZ, R148 ;  /* 0x00000094ff94723e */ /* 0x000fe200000010ff */
[----:B------:R-:W-:Y:S01]  /*9a40*/  @P0 STG.E.U16 desc[UR36][R6.64+0x1e2], R147 ;  /* 0x0001e29306000986 */ /* 0x000fe2000c101524 */
[----:B------:R-:W-:Y:S02]  /*9a50*/  F2FP.BF16.F32.PACK_AB R149, RZ, R149 ;  /* 0x00000095ff95723e */ /* 0x000fe400000010ff */
[----:B------:R-:W-:Y:S01]  /*9a60*/  F2FP.BF16.F32.PACK_AB R150, RZ, R150 ;  /* 0x00000096ff96723e */ /* 0x000fe200000010ff */
[----:B------:R-:W-:Y:S01]  /*9a70*/  @P5 STG.E.U16 desc[UR36][R4.64+0x1f0], R148 ;  /* 0x0001f09404005986 */ /* 0x000fe2000c101524 */
[----:B------:R-:W-:-:S03]  /*9a80*/  F2FP.BF16.F32.PACK_AB R151, RZ, R151 ;  /* 0x00000097ff97723e */ /* 0x000fc600000010ff */
[----:B------:R0:W-:Y:S02]  /*9a90*/  @P4 STG.E.U16 desc[UR36][R4.64+0x1f2], R149 ;  /* 0x0001f29504004986 */ /* 0x0001e4000c101524 */
[----:B0-----:R-:W-:Y:S02]  /*9aa0*/  @P2 IMAD.MOV.U32 R4, RZ, RZ, R6 ;  /* 0x000000ffff042224 */ /* 0x001fe400078e0006 */
[----:B------:R-:W-:-:S05]  /*9ab0*/  @P2 IMAD.MOV.U32 R5, RZ, RZ, R7 ;  /* 0x000000ffff052224 */ /* 0x000fca00078e0007 */
[----:B------:R0:W-:Y:S04]  /*9ac0*/  @P2 STG.E.U16 desc[UR36][R4.64+0x1f0], R150 ;  /* 0x0001f09604002986 */ /* 0x0001e8000c101524 */
[----:B------:R0:W-:Y:S02]  /*9ad0*/  @P1 STG.E.U16 desc[UR36][R6.64+0x1f2], R151 ;  /* 0x0001f29706001986 */ /* 0x0001e4000c101524 */
.L_x_289:
[----:B------:R-:W-:Y:S05]  /*9ae0*/  BSYNC B0 ;  /* 0x0000000000007941 */ /* 0x000fea0003800000 */
.L_x_35:
[----:B------:R-:W-:Y:S01]  /*9af0*/  ULDC UR4, c[0x0][0xc] ;  /* 0x0000030000047ab9 */ /* 0x000fe20000000800 */
[----:B------:R-:W-:Y:S01]  /*9b00*/  ULDC UR5, c[0x0][0x10] ;  /* 0x0000040000057ab9 */ /* 0x000fe20000000800 */
[----:B0-----:R-:W0:Y:S01]  /*9b10*/  LDC R3, c[0x0][0x14] ;  /* 0x00000500ff037b82 */ /* 0x001e220000000800 */
[----:B------:R-:W-:Y:S01]  /*9b20*/  UIMAD.WIDE.U32 UR4, UR4, UR5, URZ ;  /* 0x00000005040472a5 */ /* 0x000fe2000f8e003f */
[----:B------:R-:W-:Y:S01]  /*9b30*/  PRMT R0, RZ, 0x7610, R0 ;  /* 0x00007610ff007816 */ /* 0x000fe20000000000 */
[----:B------:R-:W-:Y:S02]  /*9b40*/  IMAD.MOV.U32 R153, RZ, RZ, -0x1 ;  /* 0xffffffffff997424 */ /* 0x000fe400078e00ff */
[----:B------:R-:W-:Y:S02]  /*9b50*/  IMAD.MOV.U32 R23, RZ, RZ, -0x1 ;  /* 0xffffffffff177424 */ /* 0x000fe400078e00ff */
[----:B0-----:R-:W-:-:S04]  /*9b60*/  IMAD.WIDE.U32 R16, R3, UR4, R16 ;  /* 0x0000000403107c25 */ /* 0x001fc8000f8e0010 */
[----:B------:R-:W-:Y:S01]  /*9b70*/  IMAD R3, R3, UR5, RZ ;  /* 0x0000000503037c24 */ /* 0x000fe2000f8e02ff */
[----:B------:R-:W-:Y:S02]  /*9b80*/  ULDC.64 UR4, c[0x0][0x650] ;  /* 0x0001940000047ab9 */ /* 0x000fe40000000a00 */
[----:B------:R-:W-:Y:S01]  /*9b90*/  ISETP.GE.U32.AND P0, PT, R16, UR4, PT ;  /* 0x0000000410007c0c */ /* 0x000fe2000bf06070 */
[----:B------:R-:W-:-:S05]  /*9ba0*/  IMAD.IADD R17, R17, 0x1, R3 ;  /* 0x0000000111117824 */ /* 0x000fca00078e0203 */
[----:B------:R-:W-:-:S13]  /*9bb0*/  ISETP.GE.U32.AND.EX P0, PT, R17, UR5, PT, P0 ;  /* 0x0000000511007c0c */ /* 0x000fda000bf06100 */
[----:B------:R-:W-:Y:S05]  /*9bc0*/  @P0 BRA `(.L_x_290) ;  /* 0x0000000400640947 */ /* 0x000fea0003800000 */
[----:B------:R-:W0:Y:S01]  /*9bd0*/  S2R R12, SR_CTAID.X ;  /* 0x00000000000c7919 */ /* 0x000e220000002500 */
[----:B------:R-:W0:Y:S01]  /*9be0*/  LDC.64 R10, c[0x0][0x628] ;  /* 0x00018a00ff0a7b82 */ /* 0x000e220000000a00 */
[----:B------:R-:W-:Y:S01]  /*9bf0*/  ULDC UR4, c[0x0][0x150] ;  /* 0x0000540000047ab9 */ /* 0x000fe20000000800 */
[----:B-1234-:R-:W-:Y:S01]  /*9c00*/  IMAD.MOV.U32 R8, RZ, RZ, R16 ;  /* 0x000000ffff087224 */ /* 0x01efe200078e0010 */
[----:B-----5:R-:W1:Y:S01]  /*9c10*/  S2R R24, SR_CTAID.Y ;  /* 0x0000000000187919 */ /* 0x020e620000002600 */
[----:B------:R-:W-:-:S04]  /*9c20*/  IMAD.MOV.U32 R9, RZ, RZ, R17 ;  /* 0x000000ffff097224 */ /* 0x000fc800078e0011 */
[----:B------:R-:W2:Y:S08]  /*9c30*/  LDC R21, c[0x0][0x144] ;  /* 0x00005100ff157b82 */ /* 0x000eb00000000800 */
[----:B------:R-:W3:Y:S08]  /*9c40*/  LDC R0, c[0x0][0x630] ;  /* 0x00018c00ff007b82 */ /* 0x000ef00000000800 */
[----:B------:R-:W4:Y:S01]  /*9c50*/  LDC.64 R14, c[0x0][0x620] ;  /* 0x00018800ff0e7b82 */ /* 0x000f220000000a00 */
[----:B0-----:R-:W-:-:S04]  /*9c60*/  ISETP.NE.U32.AND P0, PT, R10, RZ, PT ;  /* 0x000000ff0a00720c */ /* 0x001fc80003f05070 */
[----:B------:R-:W-:Y:S02]  /*9c70*/  ISETP.NE.AND.EX P0, PT, R11, RZ, PT, P0 ;  /* 0x000000ff0b00720c */ /* 0x000fe40003f05300 */
[----:B------:R-:W-:-:S05]  /*9c80*/  I2FP.F32.U32 R3, R12 ;  /* 0x0000000c00037245 */ /* 0x000fca0000201000 */
[----:B------:R-:W-:-:S04]  /*9c90*/  FMUL R3, R3, UR4 ;  /* 0x0000000403037c20 */ /* 0x000fc80008400000 */
[----:B------:R0:W0:Y:S02]  /*9ca0*/  F2I.U32.TRUNC.NTZ R20, R3 ;  /* 0x0000000300147305 */ /* 0x000024000020f000 */
[----:B-123--:R-:W-:Y:S05]  /*9cb0*/  @!P0 BRA `(.L_x_291) ;  /* 0x0000000000288947 */ /* 0x00efea0003800000 */
[----:B0-----:R-:W0:Y:S02]  /*9cc0*/  LDC R3, c[0x0][0x634] ;  /* 0x00018d00ff037b82 */ /* 0x001e240000000800 */
        /* <DEDUP_REMOVED lines=9> */
.L_x_291:
[----:B------:R-:W1:Y:S01]  /*9d60*/  LDC.64 R28, c[0x0][0x640] ;  /* 0x00019000ff1c7b82 */ /* 0x000e620000000a00 */
[-CC-:B------:R-:W-:Y:S01]  /*9d70*/  SHF.R.U64 R23, R8, R0.reuse, R9.reuse ;  /* 0x0000000008177219 */ /* 0x180fe20000001209 */
[----:B0-----:R-:W-:Y:S01]  /*9d80*/  IMAD.MOV R20, RZ, RZ, -R20 ;  /* 0x000000ffff147224 */ /* 0x001fe200078e0a14 */
[----:B------:R-:W-:Y:S01]  /*9d90*/  SHF.R.U32.HI R0, RZ, R0, R9 ;  /* 0x00000000ff007219 */ /* 0x000fe20000011609 */
[----:B------:R-:W-:Y:S01]  /*9da0*/  ULDC UR4, c[0x0][0x154] ;  /* 0x0000550000047ab9 */ /* 0x000fe20000000800 */
[----:B------:R-:W-:Y:S01]  /*9db0*/  IADD3 R3, P0, RZ, -R23, RZ ;  /* 0x80000017ff037210 */ /* 0x000fe20007f1e0ff */
[----:B------:R-:W-:Y:S02]  /*9dc0*/  IMAD R21, R21, R20, R12 ;  /* 0x0000001415157224 */ /* 0x000fe400078e020c */
[----:B------:R-:W0:Y:S01]  /*9dd0*/  LDC R6, c[0x0][0x618] ;  /* 0x00018600ff067b82 */ /* 0x000e220000000800 */
[----:B------:R-:W-:Y:S02]  /*9de0*/  IMAD.MOV.U32 R7, RZ, RZ, 0x1 ;  /* 0x00000001ff077424 */ /* 0x000fe400078e00ff */
[----:B------:R-:W-:-:S04]  /*9df0*/  IMAD.X R5, RZ, RZ, ~R0, P0 ;  /* 0x000000ffff057224 */ /* 0x000fc800000e0e00 */
[-C--:B----4-:R-:W-:Y:S01]  /*9e00*/  IMAD R0, R5, R14.reuse, RZ ;  /* 0x0000000e05007224 */ /* 0x090fe200078e02ff */
[----:B------:R-:W2:Y:S01]  /*9e10*/  LDC R8, c[0x0][0x608] ;  /* 0x00018200ff087b82 */ /* 0x000ea20000000800 */
[----:B------:R-:W-:-:S04]  /*9e20*/  IMAD.WIDE.U32 R4, R3, R14, R16 ;  /* 0x0000000e03047225 */ /* 0x000fc800078e0010 */
[----:B------:R-:W-:Y:S01]  /*9e30*/  IMAD R3, R3, R15, R0 ;  /* 0x0000000f03037224 */ /* 0x000fe200078e0200 */
[----:B------:R-:W-:Y:S02]  /*9e40*/  I2FP.F32.U32 R0, R24 ;  /* 0x0000001800007245 */ /* 0x000fe40000201000 */
[----:B------:R-:W3:Y:S01]  /*9e50*/  LDC R26, c[0x0][0x658] ;  /* 0x00019600ff1a7b82 */ /* 0x000ee20000000800 */
[----:B------:R-:W-:Y:S01]  /*9e60*/  IMAD.IADD R3, R5, 0x1, R3 ;  /* 0x0000000105037824 */ /* 0x000fe200078e0203 */
[----:B-1----:R-:W-:Y:S01]  /*9e70*/  ISETP.NE.U32.AND P0, PT, R28, RZ, PT ;  /* 0x000000ff1c00720c */ /* 0x002fe20003f05070 */
[----:B------:R-:W-:Y:S01]  /*9e80*/  FMUL R0, R0, UR4 ;  /* 0x0000000400007c20 */ /* 0x000fe20008400000 */
[----:B------:R-:W-:Y:S02]  /*9e90*/  IMAD.MOV.U32 R5, RZ, RZ, -0x1 ;  /* 0xffffffffff057424 */ /* 0x000fe400078e00ff */
[----:B------:R-:W-:Y:S01]  /*9ea0*/  ISETP.NE.AND.EX P0, PT, R29, RZ, PT, P0 ;  /* 0x000000ff1d00720c */ /* 0x000fe20003f05300 */
[----:B------:R1:W4:Y:S01]  /*9eb0*/  F2I.U32.TRUNC.NTZ R13, R0 ;  /* 0x00000000000d7305 */ /* 0x000322000020f000 */
[----:B------:R-:W1:Y:S01]  /*9ec0*/  LDC R15, c[0x0][0x148] ;  /* 0x00005200ff0f7b82 */ /* 0x000e620000000800 */
[----:B0-----:R-:W-:-:S02]  /*9ed0*/  SHF.R.U64 R12, R4, R6, R3 ;  /* 0x00000006040c7219 */ /* 0x001fc40000001203 */
[----:B------:R-:W-:-:S05]  /*9ee0*/  SHF.R.U32.HI R3, RZ, R6, R3 ;  /* 0x00000006ff037219 */ /* 0x000fca0000011603 */
[----:B------:R-:W0:Y:S01]  /*9ef0*/  LDC R20, c[0x0][0x600] ;  /* 0x00018000ff147b82 */ /* 0x000e220000000800 */
[-CC-:B--2---:R-:W-:Y:S02]  /*9f00*/  SHF.R.U64 R10, R12, R8.reuse, R3.reuse ;  /* 0x000000080c0a7219 */ /* 0x184fe40000001203 */
[----:B------:R-:W-:-:S05]  /*9f10*/  SHF.R.U32.HI R3, RZ, R8, R3 ;  /* 0x00000008ff037219 */ /* 0x000fca0000011603 */
[----:B------:R-:W2:Y:S01]  /*9f20*/  LDC R27, c[0x0][0x648] ;  /* 0x00019200ff1b7b82 */ /* 0x000ea20000000800 */
[-C--:B---3--:R-:W-:Y:S02]  /*9f30*/  SHF.L.U32 R4, R5, R26.reuse, RZ ;  /* 0x0000001a05047219 */ /* 0x088fe400000006ff */
[--C-:B------:R-:W-:Y:S02]  /*9f40*/  SHF.R.U64 R14, R10, R26, R3.reuse ;  /* 0x0000001a0a0e7219 */ /* 0x100fe40000001203 */
[----:B------:R-:W-:Y:S02]  /*9f50*/  LOP3.LUT R25, RZ, R4, RZ, 0x33, !PT ;  /* 0x00000004ff197212 */ /* 0x000fe400078e33ff */
[-C--:B------:R-:W-:Y:S01]  /*9f60*/  SHF.R.U32.HI R5, RZ, R26.reuse, R3 ;  /* 0x0000001aff057219 */ /* 0x080fe20000011603 */
[----:B------:R-:W3:Y:S01]  /*9f70*/  LDC R30, c[0x0][0x638] ;  /* 0x00018e00ff1e7b82 */ /* 0x000ee20000000800 */
[----:B------:R-:W-:Y:S01]  /*9f80*/  SHF.L.U32 R154, R7, R26, RZ ;  /* 0x0000001a079a7219 */ /* 0x000fe200000006ff */
[----:B------:R-:W-:-:S06]  /*9f90*/  IMAD.MOV.U32 R4, RZ, RZ, R14 ;  /* 0x000000ffff047224 */ /* 0x000fcc00078e000e */
[----:B------:R-:W0:Y:S01]  /*9fa0*/  LDC R31, c[0x0][0x610] ;  /* 0x00018400ff1f7b82 */ /* 0x000e220000000800 */
[----:B----4-:R-:W-:Y:S05]  /*9fb0*/  @!P0 BRA `(.L_x_292) ;  /* 0x0000000000288947 */ /* 0x010fea0003800000 */
        /* <DEDUP_REMOVED lines=10> */
.L_x_292:
[----:B------:R-:W-:Y:S01]  /*a060*/  ISETP.NE.AND P0, PT, R2, 0x1, PT ;  /* 0x000000010200780c */ /* 0x000fe20003f05270 */
[----:B0-----:R-:W-:Y:S01]  /*a070*/  VIADD R7, R20, 0xffffffff ;  /* 0xffffffff14077836 */ /* 0x001fe20000000000 */
[----:B-12---:R-:W-:Y:S01]  /*a080*/  SHF.R.U64 R0, R4, R27, R5 ;  /* 0x0000001b04007219 */ /* 0x006fe20000001205 */
[----:B------:R-:W-:Y:S01]  /*a090*/  IMAD.MOV R13, RZ, RZ, -R13 ;  /* 0x000000ffff0d7224 */ /* 0x000fe200078e0a0d */
[----:B------:R-:W-:Y:S01]  /*a0a0*/  LOP3.LUT R5, R10, R25, RZ, 0xc0, !PT ;  /* 0x000000190a057212 */ /* 0x000fe200078ec0ff */
[----:B------:R-:W-:Y:S02]  /*a0b0*/  IMAD.MOV.U32 R4, RZ, RZ, 0x1 ;  /* 0x00000001ff047424 */ /* 0x000fe400078e00ff */
[----:B------:R-:W-:Y:S02]  /*a0c0*/  IMAD.MOV R3, RZ, RZ, -R0 ;  /* 0x000000ffff037224 */ /* 0x000fe400078e0a00 */
[----:B------:R-:W-:Y:S01]  /*a0d0*/  IMAD R154, R154, R0, R5 ;  /* 0x000000009a9a7224 */ /* 0x000fe200078e0205 */
[----:B------:R-:W-:Y:S01]  /*a0e0*/  LOP3.LUT R5, R12, R7, RZ, 0xc0, !PT ;  /* 0x000000070c057212 */ /* 0x000fe200078ec0ff */
[----:B---3--:R-:W-:-:S02]  /*a0f0*/  IMAD R0, R3, R30, R14 ;  /* 0x0000001e03007224 */ /* 0x008fc400078e020e */
[----:B------:R-:W-:Y:S02]  /*a100*/  @P0 IMAD R21, R15, R13, R24 ;  /* 0x0000000d0f150224 */ /* 0x000fe400078e0218 */
[----:B------:R-:W-:Y:S01]  /*a110*/  IMAD R3, R0, R20, R5 ;  /* 0x0000001400037224 */ /* 0x000fe200078e0205 */
[----:B------:R-:W-:Y:S01]  /*a120*/  PRMT R0, R4, 0x7610, R0 ;  /* 0x0000761004007816 */ /* 0x000fe20000000000 */
[----:B------:R-:W-:-:S05]  /*a130*/  IMAD R154, R154, R31, R21 ;  /* 0x0000001f9a9a7224 */ /* 0x000fca00078e0215 */
[----:B------:R-:W-:Y:S02]  /*a140*/  SEL R153, R3, R154, !P0 ;  /* 0x0000009a03997207 */ /* 0x000fe40004000000 */
[----:B------:R-:W-:-:S07]  /*a150*/  SEL R154, R154, R3, !P0 ;  /* 0x000000039a9a7207 */ /* 0x000fce0004000000 */
.L_x_290:
[----:B------:R-:W-:-:S13]  /*a160*/  LOP3.LUT P0, RZ, R0, 0xff, RZ, 0xc0, !PT ;  /* 0x000000ff00ff7812 */ /* 0x000fda000780c0ff */
[----:B------:R-:W-:Y:S05]  /*a170*/  @P0 BRA `(.L_x_293) ;  /* 0xffffff7000540947 */ /* 0x000fea000383ffff */
[----:B------:R-:W-:Y:S05]  /*a180*/  EXIT ;  /* 0x000000000000794d */ /* 0x000fea0003800000 */
.L_x_8:
[----:B0-----:R-:W-:Y:S01]  /*a190*/  ULDC.64 UR4, c[0x0][0x650] ;  /* 0x0001940000047ab9 */ /* 0x001fe20000000a00 */
        /* <DEDUP_REMOVED lines=25> */
.L_x_295:
[----:B------:R-:W0:Y:S01]  /*a330*/  LDC.64 R28, c[0x0][0x640] ;  /* 0x00019000ff1c7b82 */ /* 0x000e220000000a00 */
[-CC-:B------:R-:W-:Y:S01]  /*a340*/  SHF.R.U64 R22, R12, R6.reuse, R13.reuse ;  /* 0x000000060c167219 */ /* 0x180fe2000000120d */
[----:B------:R-:W-:Y:S01]  /*a350*/  IMAD.MOV.U32 R30, RZ, RZ, 0x1 ;  /* 0x00000001ff1e7424 */ /* 0x000fe200078e00ff */
[----:B------:R-:W-:Y:S02]  /*a360*/  SHF.R.U32.HI R6, RZ, R6, R13 ;  /* 0x00000006ff067219 */ /* 0x000fe4000001160d */
        /* <DEDUP_REMOVED lines=8> */
[----:B------:R-:W-:Y:S01]  /*a3f0*/  IMAD.IADD R9, R9, 0x1, R11 ;  /* 0x0000000109097824 */ /* 0x000fe200078e020b */
[----:B0-----:R-:W-:-:S04]  /*a400*/  ISETP.NE.U32.AND P0, PT, R28, RZ, PT ;  /* 0x000000ff1c00720c */ /* 0x001fc80003f05070 */
[----:B------:R-:W-:Y:S02]  /*a410*/  ISETP.NE.AND.EX P0, PT, R29, RZ, PT, P0 ;  /* 0x000000ff1d00720c */ /* 0x000fe40003f05300 */
[----:B------:R-:W0:Y:S01]  /*a420*/  LDC R20, c[0x0][0x600] ;  /* 0x00018000ff147b82 */ /* 0x000e220000000800 */
[-CC-:B-1----:R-:W-:Y:S01]  /*a430*/  SHF.R.U64 R14, R8, R10.reuse, R9.reuse ;  /* 0x0000000a080e7219 */ /* 0x182fe20000001209 */
[----:B------:R-:W-:Y:S01]  /*a440*/  IMAD.MOV.U32 R8, RZ, RZ, -0x1 ;  /* 0xffffffffff087424 */ /* 0x000fe200078e00ff */
[----:B------:R-:W-:-:S05]  /*a450*/  SHF.R.U32.HI R9, RZ, R10, R9 ;  /* 0x0000000aff097219 */ /* 0x000fca0000011609 */
[----:B------:R-:W1:Y:S01]  /*a460*/  LDC R24, c[0x0][0x648] ;  /* 0x00019200ff187b82 */ /* 0x000e620000000800 */
[-CC-:B--2---:R-:W-:Y:S02]  /*a470*/  SHF.R.U64 R23, R14, R12.reuse, R9.reuse ;  /* 0x0000000c0e177219 */ /* 0x184fe40000001209 */
[----:B------:R-:W-:-:S05]  /*a480*/  SHF.R.U32.HI R6, RZ, R12, R9 ;  /* 0x0000000cff067219 */ /* 0x000fca0000011609 */
[----:B------:R-:W2:Y:S01]  /*a490*/  LDC R26, c[0x0][0x638] ;  /* 0x00018e00ff1a7b82 */ /* 0x000ea20000000800 */
[-C--:B---3--:R-:W-:Y:S02]  /*a4a0*/  SHF.L.U32 R8, R8, R27.reuse, RZ ;  /* 0x0000001b08087219 */ /* 0x088fe400000006ff */
[-CC-:B------:R-:W-:Y:S02]  /*a4b0*/  SHF.R.U64 R25, R23, R27.reuse, R6.reuse ;  /* 0x0000001b17197219 */ /* 0x180fe40000001206 */
[----:B------:R-:W-:Y:S02]  /*a4c0*/  LOP3.LUT R32, RZ, R8, RZ, 0x33, !PT ;  /* 0x00000008ff207212 */ /* 0x000fe400078e33ff */
[----:B------:R-:W-:Y:S01]  /*a4d0*/  SHF.R.U32.HI R9, RZ, R27, R6 ;  /* 0x0000001bff097219 */ /* 0x000fe20000011606 */
[----:B------:R-:W3:Y:S01]  /*a4e0*/  LDC R31, c[0x0][0x610] ;  /* 0x00018400ff1f7b82 */ /* 0x000ee20000000800 */
[----:B------:R-:W-:Y:S01]  /*a4f0*/  IMAD.MOV.U32 R8, RZ, RZ, R25 ;  /* 0x000000ffff087224 */ /* 0x000fe200078e0019 */
[----:B------:R-:W-:Y:S06]  /*a500*/  @!P0 BRA `(.L_x_296) ;  /* 0x0000000000288947 */ /* 0x000fec0003800000 */
        /* <DEDUP_REMOVED lines=10> */
.L_x_296:
[----:B------:R-:W-:Y:S01]  /*a5b0*/  ISETP.NE.AND P0, PT, R2, 0x1, PT ;  /* 0x000000010200780c */ /* 0x000fe20003f05270 */
[----:B------:R-:W-:Y:S01]  /*a5c0*/  IMAD.MOV.U32 R13, RZ, RZ, R22 ;  /* 0x000000ffff0d7224 */ /* 0x000fe200078e0016 */
[----:B-1----:R-:W-:Y:S01]  /*a5d0*/  SHF.R.U64 R6, R8, R24, R9 ;  /* 0x0000001808067219 */ /* 0x002fe20000001209 */
[----:B0-----:R-:W-:Y:S01]  /*a5e0*/  VIADD R9, R20, 0xffffffff ;  /* 0xffffffff14097836 */ /* 0x001fe20000000000 */
[----:B------:R-:W-:Y:S02]  /*a5f0*/  SHF.L.U32 R30, R30, R27, RZ ;  /* 0x0000001b1e1e7219 */ /* 0x000fe400000006ff */
[----:B------:R-:W-:Y:S01]  /*a600*/  LOP3.LUT R5, R23, R32, RZ, 0xc0, !PT ;  /* 0x0000002017057212 */ /* 0x000fe200078ec0ff */
[----:B------:R-:W-:-:S04]  /*a610*/  IMAD.MOV R8, RZ, RZ, -R6 ;  /* 0x000000ffff087224 */ /* 0x000fc800078e0a06 */
[----:B------:R-:W-:Y:S01]  /*a620*/  IMAD R6, R30, R6, R5 ;  /* 0x000000061e067224 */ /* 0x000fe200078e0205 */
[----:B------:R-:W-:Y:S01]  /*a630*/  LOP3.LUT R5, R14, R9, RZ, 0xc0, !PT ;  /* 0x000000090e057212 */ /* 0x000fe200078ec0ff */
[----:B------:R-:W-:Y:S02]  /*a640*/  @P0 IMAD R3, R7, R21, R4 ;  /* 0x0000001507030224 */ /* 0x000fe400078e0204 */
[----:B--2---:R-:W-:Y:S02]  /*a650*/  IMAD R4, R8, R26, R25 ;  /* 0x0000001a08047224 */ /* 0x004fe400078e0219 */
[----:B---3--:R-:W-:Y:S02]  /*a660*/  IMAD R3, R6, R31, R3 ;  /* 0x0000001f06037224 */ /* 0x008fe400078e0203 */
[----:B------:R-:W-:Y:S02]  /*a670*/  IMAD R4, R4, R20, R5 ;  /* 0x0000001404047224 */ /* 0x000fe400078e0205 */
[----:B------:R-:W-:-:S03]  /*a680*/  IMAD.MOV.U32 R6, RZ, RZ, 0x1 ;  /* 0x00000001ff067424 */ /* 0x000fc600078e00ff */
[----:B------:R-:W-:Y:S02]  /*a690*/  SEL R20, R4, R3, !P0 ;  /* 0x0000000304147207 */ /* 0x000fe40004000000 */
[----:B------:R-:W-:-:S07]  /*a6a0*/  SEL R11, R3, R4, !P0 ;  /* 0x00000004030b7207 */ /* 0x000fce0004000000 */
.L_x_294:
[----:B------:R-:W-:-:S08]  /*a6b0*/  NOP ;  /* 0x0000000000007918 */ /* 0x000fd00000000000 */
[----:B------:R-:W0:-:S00]  /*a6c0*/  USETMAXREG.DEALLOC.CTAPOOL 0x28 ;  /* 0x00000028000079c8 */ /* 0x000e0000080e0500 */
[----:B0-----:R-:W-:-:S13]  /*a6d0*/  ISETP.NE.AND P0, PT, R0, RZ, PT ;  /* 0x000000ff0000720c */ /* 0x001fda0003f05270 */
[----:B------:R-:W-:Y:S05]  /*a6e0*/  @P0 EXIT ;  /* 0x000000000000094d */ /* 0x000fea0003800000 */
[----:B------:R-:W-:Y:S01]  /*a6f0*/  LOP3.LUT P0, RZ, R6, 0xff, RZ, 0xc0, !PT ;  /* 0x000000ff06ff7812 */ /* 0x000fe2000780c0ff */
[----:B------:R-:W-:Y:S02]  /*a700*/  IMAD.MOV.U32 R0, RZ, RZ, 0x1 ;  /* 0x00000001ff007424 */ /* 0x000fe400078e00ff */
[----:B------:R-:W-:-:S10]  /*a710*/  IMAD.MOV.U32 R12, RZ, RZ, RZ ;  /* 0x000000ffff0c7224 */ /* 0x000fd400078e00ff */
[----:B------:R-:W-:Y:S05]  /*a720*/  @!P0 BRA `(.L_x_297) ;  /* 0x0000000c007c8947 */ /* 0x000fea0003800000 */
[----:B------:R-:W0:Y:S01]  /*a730*/  LDC R0, c[0x0][0x28c] ;  /* 0x0000a300ff007b82 */ /* 0x000e220000000800 */
[----:B------:R-:W-:Y:S01]  /*a740*/  ULDC UR5, c[0x0][0x658] ;  /* 0x0001960000057ab9 */ /* 0x000fe20000000800 */
[----:B------:R-:W-:Y:S01]  /*a750*/  UMOV UR11, 0xffffffff ;  /* 0xffffffff000b7882 */ /* 0x000fe20000000000 */
[----:B------:R-:W-:Y:S01]  /*a760*/  UMOV UR15, 0x1 ;  /* 0x00000001000f7882 */ /* 0x000fe20000000000 */
[----:B------:R-:W-:Y:S01]  /*a770*/  USHF.L.U32 UR11, UR11, UR5, URZ ;  /* 0x000000050b0b7299 */ /* 0x000fe2000800063f */
[----:B------:R-:W-:Y:S01]  /*a780*/  BSSY B0, `(.L_x_297) ;  /* 0x00000d9000007945 */ /* 0x000fe20003800000 */
[----:B------:R-:W-:Y:S01]  /*a790*/  ULDC UR9, c[0x0][0xc] ;  /* 0x0000030000097ab9 */ /* 0x000fe20000000800 */
[----:B------:R-:W-:Y:S01]  /*a7a0*/  ULDC UR14, c[0x0][0x10] ;  /* 0x00000400000e7ab9 */ /* 0x000fe20000000800 */
[----:B------:R-:W1:Y:S01]  /*a7b0*/  S2UR UR8, SR_CgaCtaId ;  /* 0x00000000000879c3 */ /* 0x000e620000008800 */
[----:B------:R-:W-:Y:S01]  /*a7c0*/  ULOP3.LUT UR13, URZ, UR11, URZ, 0x33, !UPT ;  /* 0x0000000b3f0d7292 */ /* 0x000fe2000f8e333f */
[----:B------:R-:W-:Y:S01]  /*a7d0*/  IMAD.MOV.U32 R10, RZ, RZ, 0x1 ;  /* 0x00000001ff0a7424 */ /* 0x000fe200078e00ff */
[----:B------:R-:W-:Y:S01]  /*a7e0*/  LOP3.LUT R9, R19, 0x2, RZ, 0xfc, !PT ;  /* 0x0000000213097812 */ /* 0x000fe200078efcff */
[----:B------:R-:W-:Y:S01]  /*a7f0*/  IMAD.MOV.U32 R12, RZ, RZ, RZ ;  /* 0x000000ffff0c7224 */ /* 0x000fe200078e00ff */
[----:B------:R-:W-:Y:S01]  /*a800*/  ULDC UR4, c[0x0][0x600] ;  /* 0x0001800000047ab9 */ /* 0x000fe20000000800 */
[----:B------:R-:W-:Y:S01]  /*a810*/  UMOV UR18, 0x5 ;  /* 0x0000000500127882 */ /* 0x000fe20000000000 */
[----:B------:R-:W-:-:S02]  /*a820*/  UIADD3 UR4, UR4, -0x1, URZ ;  /* 0xffffffff04047890 */ /* 0x000fc4000fffe03f */
[----:B------:R-:W-:Y:S01]  /*a830*/  USHF.L.U32 UR5, UR15, UR5, URZ ;  /* 0x000000050f057299 */ /* 0x000fe2000800063f */
[----:B------:R-:W-:Y:S01]  /*a840*/  ULDC.64 UR28, c[0x0][0x198] ;  /* 0x00006600001c7ab9 */ /* 0x000fe20000000a00 */
[----:B0-----:R-:W-:-:S05]  /*a850*/  VIADD R0, R0, 0x1f ;  /* 0x0000001f00007836 */ /* 0x001fca0000000000 */
[----:B------:R-:W-:Y:S01]  /*a860*/  SHF.R.S32.HI R3, RZ, 0x1f, R0 ;  /* 0x0000001fff037819 */ /* 0x000fe20000011400 */
[----:B-1----:R-:W-:-:S03]  /*a870*/  ULOP3.LUT UR10, UR8, 0x1, URZ, 0xc0, !UPT ;  /* 0x00000001080a7892 */ /* 0x002fc6000f8ec03f */
[----:B------:R-:W-:Y:S01]  /*a880*/  LEA.HI R3, R3, R0, RZ, 0x5 ;  /* 0x0000000003037211 */ /* 0x000fe200078f28ff */
[----:B------:R-:W-:Y:S01]  /*a890*/  USHF.R.U32.HI UR25, URZ, 0x1, UR8 ;  /* 0x000000013f197899 */ /* 0x000fe20008011608 */
[----:B------:R-:W-:Y:S01]  /*a8a0*/  IMAD.MOV.U32 R0, RZ, RZ, 0x1 ;  /* 0x00000001ff007424 */ /* 0x000fe200078e00ff */
[----:B------:R-:W-:Y:S01]  /*a8b0*/  USHF.L.U32 UR6, UR8, 0x7, URZ ;  /* 0x0000000708067899 */ /* 0x000fe2000800063f */
[----:B------:R-:W-:Y:S01]  /*a8c0*/  SHF.R.S32.HI R3, RZ, 0x5, R3 ;  /* 0x00000005ff037819 */ /* 0x000fe20000011403 */
[----:B------:R-:W-:Y:S02]  /*a8d0*/  USHF.L.U32 UR7, UR8, 0xc, URZ ;  /* 0x0000000c08077899 */ /* 0x000fe4000800063f */
[----:B------:R-:W-:Y:S02]  /*a8e0*/  ULOP3.LUT UR8, UR8, 0xfffffffe, URZ, 0xc0, !UPT ;  /* 0xfffffffe08087892 */ /* 0x000fe4000f8ec03f */
[----:B------:R-:W-:Y:S01]  /*a8f0*/  UISETP.GT.U32.AND UP0, UPT, UR10, 0xffff, UPT ;  /* 0x0000ffff0a00788c */ /* 0x000fe2000bf04070 */
[----:B------:R-:W-:Y:S01]  /*a900*/  VIADD R8, R3, 0x1 ;  /* 0x0000000103087836 */ /* 0x000fe20000000000 */
[----:B------:R-:W-:-:S02]  /*a910*/  USHF.L.U32 UR11, UR15, UR8, URZ ;  /* 0x000000080f0b7299 */ /* 0x000fc4000800063f */
[----:B------:R-:W-:Y:S02]  /*a920*/  ULOP3.LUT UR12, UR8, 0x1, URZ, 0xfc, !UPT ;  /* 0x00000001080c7892 */ /* 0x000fe4000f8efc3f */
[----:B------:R-:W-:Y:S02]  /*a930*/  UIMAD.WIDE.U32 UR8, UR9, UR14, URZ ;  /* 0x0000000e090872a5 */ /* 0x000fe4000f8e003f */
[----:B------:R-:W-:Y:S01]  /*a940*/  USEL UR10, UR10, 0xffff, !UP0 ;  /* 0x0000ffff0a0a7887 */ /* 0x000fe2000c000000 */
[----:B------:R-:W-:Y:S01]  /*a950*/  ULDC UR14, c[0x0][0x14] ;  /* 0x00000500000e7ab9 */ /* 0x000fe20000000800 */
[----:B------:R-:W-:Y:S02]  /*a960*/  USHF.L.U32 UR12, UR15, UR12, URZ ;  /* 0x0000000c0f0c7299 */ /* 0x000fe4000800063f */
[----:B------:R-:W-:Y:S02]  /*a970*/  UIMAD.WIDE.U32 UR26, UR8, UR14, URZ ;  /* 0x0000000e081a72a5 */ /* 0x000fe4000f8e003f */
[----:B------:R-:W-:-:S02]  /*a980*/  UIMAD UR21, UR9, UR14, URZ ;  /* 0x0000000e091572a4 */ /* 0x000fc4000f8e023f */
[----:B------:R-:W-:Y:S02]  /*a990*/  ULOP3.LUT UR10, UR10, 0xffff, URZ, 0xc0, !UPT ;  /* 0x0000ffff0a0a7892 */ /* 0x000fe4000f8ec03f */
[----:B------:R-:W-:Y:S02]  /*a9a0*/  ULOP3.LUT UR6, UR6, 0x80, URZ, 0xc0, !UPT ;  /* 0x0000008006067892 */ /* 0x000fe4000f8ec03f */
[----:B------:R-:W-:Y:S02]  /*a9b0*/  ULOP3.LUT UR7, UR7, 0x1000, URZ, 0xc0, !UPT ;  /* 0x0000100007077892 */ /* 0x000fe4000f8ec03f */
[----:B------:R-:W-:Y:S02]  /*a9c0*/  ULOP3.LUT UR19, UR11, UR12, URZ, 0xfc, !UPT ;  /* 0x0000000c0b137292 */ /* 0x000fe4000f8efc3f */
[----:B------:R-:W-:Y:S02]  /*a9d0*/  UIADD3 UR21, UR27, UR21, URZ ;  /* 0x000000151b157290 */ /* 0x000fe4000fffe03f */
[----:B------:R-:W-:-:S12]  /*a9e0*/  USHF.L.U32 UR18, UR18, UR10, URZ ;  /* 0x0000000a12127299 */ /* 0x000fd8000800063f */
.L_x_308:
[----:B------:R-:W-:-:S03]  /*a9f0*/  UMOV UR8, 0xffffffff ;  /* 0xffffffff00087882 */ /* 0x000fc60000000000 */
[----:B------:R-:W-:Y:S05]  /*aa00*/  BRA.DIV UR8, `(.L_x_298) ;  /* 0x0000001208607947 */ /* 0x000fea000b800000 */
[----:B------:R-:W-:-:S13]  /*aa10*/  ELECT P6, URZ, PT ;  /* 0x00000000003f782f */ /* 0x000fda00038c0000 */
.L_x_324:
[----:B------:R-:W0:Y:S01]  /*aa20*/  LDC R4, c[0x0][0x28c] ;  /* 0x0000a300ff047b82 */ /* 0x000e220000000800 */
[----:B------:R-:W-:Y:S01]  /*aa30*/  BSSY B1, `(.L_x_299) ;  /* 0x000003c000017945 */ /* 0x000fe20003800000 */
[----:B0-----:R-:W-:-:S13]  /*aa40*/  ISETP.LT.OR P6, PT, R4, 0x1, !P6 ;  /* 0x000000010400780c */ /* 0x001fda00077c1670 */
[----:B------:R-:W-:Y:S05]  /*aa50*/  @P6 BRA `(.L_x_300) ;  /* 0x0000000000e46947 */ /* 0x000fea0003800000 */
[----:B------:R-:W-:Y:S01]  /*aa60*/  LEA R11, R11, UR25, 0x1 ;  /* 0x000000190b0b7c11 */ /* 0x000fe2000f8e08ff */
[----:B------:R-:W-:Y:S01]  /*aa70*/  IMAD.MOV.U32 R21, RZ, RZ, RZ ;  /* 0x000000ffff157224 */ /* 0x000fe200078e00ff */
[----:B------:R-:W-:Y:S01]  /*aa80*/  LEA R20, R20, UR6, 0x8 ;  /* 0x0000000614147c11 */ /* 0x000fe2000f8e40ff */
[----:B------:R-:W-:Y:S02]  /*aa90*/  IMAD.MOV.U32 R4, RZ, RZ, R8 ;  /* 0x000000ffff047224 */ /* 0x000fe400078e0008 */
[----:B------:R-:W-:Y:S02]  /*aaa0*/  IMAD.MOV.U32 R5, RZ, RZ, R0 ;  /* 0x000000ffff057224 */ /* 0x000fe400078e0000 */
[----:B------:R-:W-:Y:S02]  /*aab0*/  IMAD.MOV.U32 R6, RZ, RZ, R12 ;  /* 0x000000ffff067224 */ /* 0x000fe400078e000c */
[----:B------:R-:W-:-:S07]  /*aac0*/  IMAD.SHL.U32 R15, R11, 0x40, RZ ;  /* 0x000000400b0f7824 */ /* 0x000fce00078e00ff */
.L_x_303:
[----:B------:R-:W0:Y:S01]  /*aad0*/  S2R R14, SR_CgaCtaId ;  /* 0x00000000000e7919 */ /* 0x000e220000008800 */
[----:B------:R-:W-:Y:S02]  /*aae0*/  MOV R7, 0x400 ;  /* 0x0000040000077802 */ /* 0x000fe40000000f00 */
[----:B------:R-:W-:-:S13]  /*aaf0*/  LOP3.LUT P1, RZ, R18, 0x7f, RZ, 0xc0, !PT ;  /* 0x0000007f12ff7812 */ /* 0x000fda000782c0ff */
[----:B------:R-:W1:Y:S01]  /*ab00*/  @!P1 LDC R11, c[0x0][0x500] ;  /* 0x00014000ff0b9b82 */ /* 0x000e620000000800 */
[----:B0-----:R-:W-:Y:S02]  /*ab10*/  LEA R22, R14, R7, 0x18 ;  /* 0x000000070e167211 */ /* 0x001fe400078ec0ff */
[----:B------:R-:W-:-:S03]  /*ab20*/  SHF.L.U32 R7, R5, 0x1f, RZ ;  /* 0x0000001f05077819 */ /* 0x000fc600000006ff */
[----:B------:R-:W-:-:S04]  /*ab30*/  IMAD R14, R6, 0x8, R22 ;  /* 0x00000008060e7824 */ /* 0x000fc800078e0216 */
[----:B------:R-:W0:Y:S02]  /*ab40*/  SYNCS.PHASECHK.TRANS64.TRYWAIT P0, [R14+URZ+0x48], R7 ;  /* 0x000048070e0075a7 */ /* 0x000e24000800017f */
[----:B01----:R-:W-:Y:S05]  /*ab50*/  @!P0 BRA `(.L_x_301) ;  /* 0x00000010002c8947 */ /* 0x003fea0003800000 */
.L_x_325:
[----:B0-----:R-:W-:Y:S01]  /*ab60*/  PRMT R7, R9, 0x9910, RZ ;  /* 0x0000991009077816 */ /* 0x001fe200000000ff */
[----:B------:R0:W-:Y:S03]  /*ab70*/  @!P1 SYNCS.ARRIVE.TRANS64 RZ, [R14+URZ], R11 ;  /* 0x0000000b0eff99a7 */ /* 0x0001e6000800003f */
[----:B------:R-:W-:-:S13]  /*ab80*/  ISETP.NE.AND P0, PT, R7, 0x2, PT ;  /* 0x000000020700780c */ /* 0x000fda0003f05270 */
[----:B0-----:R-:W-:Y:S05]  /*ab90*/  @P0 BRA `(.L_x_302) ;  /* 0x0000000000040947 */ /* 0x001fea0003800000 */
[----:B------:R-:W-:Y:S01]  /*aba0*/  BPT.TRAP 0x1 ;  /* 0x000000040000795c */ /* 0x000fe20000300000 */
.L_x_302:
[----:B------:R-:W-:Y:S01]  /*abb0*/  LEA R7, R6, UR25, 0x1 ;  /* 0x0000001906077c11 */ /* 0x000fe2000f8e08ff */
[----:B------:R-:W-:Y:S01]  /*abc0*/  VIADD R4, R4, 0xffffffff ;  /* 0xffffffff04047836 */ /* 0x000fe20000000000 */
[----:B------:R-:W-:Y:S01]  /*abd0*/  R2UR UR23, R15 ;  /* 0x000000000f1772ca */ /* 0x000fe200000e0000 */
[----:B------:R-:W-:Y:S01]  /*abe0*/  UIADD3 UR14, UP0, UR28, 0xf0, URZ ;  /* 0x000000f01c0e7890 */ /* 0x000fe2000ff1e03f */
[----:B------:R-:W-:Y:S01]  /*abf0*/  R2UR UR9, R14 ;  /* 0x000000000e0972ca */ /* 0x000fe200000e0000 */
[----:B------:R-:W-:Y:S01]  /*ac00*/  IMAD.SHL.U32 R7, R7, 0x800, RZ ;  /* 0x0000080007077824 */ /* 0x000fe200078e00ff */
[----:B------:R-:W-:Y:S01]  /*ac10*/  R2UR UR10, R21 ;  /* 0x00000000150a72ca */ /* 0x000fe200000e0000 */
[----:B------:R-:W-:Y:S01]  /*ac20*/  UIADD3 UR32, UP1, UR28, 0x1f0, URZ ;  /* 0x000001f01c207890 */ /* 0x000fe2000ff3e03f */
[----:B------:R-:W-:Y:S01]  /*ac30*/  R2UR UR12, R13 ;  /* 0x000000000d0c72ca */ /* 0x000fe200000e0000 */
[--C-:B------:R-:W-:Y:S01]  /*ac40*/  IMAD R11, R7, 0x2, R22.reuse ;  /* 0x00000002070b7824 */ /* 0x100fe200078e0216 */
[----:B------:R-:W-:Y:S01]  /*ac50*/  LEA R7, R6, UR7, 0xd ;  /* 0x0000000706077c11 */ /* 0x000fe2000f8e68ff */
[----:B------:R-:W-:Y:S01]  /*ac60*/  UIADD3.X UR15, URZ, UR29, URZ, UP0, !UPT ;  /* 0x0000001d3f0f7290 */ /* 0x000fe200087fe43f */
[----:B------:R-:W-:Y:S01]  /*ac70*/  R2UR UR24, R20 ;  /* 0x00000000141872ca */ /* 0x000fe200000e0000 */
[----:B------:R-:W-:Y:S01]  /*ac80*/  UPRMT UR20, URZ, 0x5410, UR18 ;  /* 0x000054103f147896 */ /* 0x000fe20008000012 */
[----:B------:R-:W-:Y:S01]  /*ac90*/  R2UR UR8, R11 ;  /* 0x000000000b0872ca */ /* 0x000fe200000e0000 */
[----:B------:R-:W-:Y:S01]  /*aca0*/  IMAD R7, R7, 0x2, R22 ;  /* 0x0000000207077824 */ /* 0x000fe200078e0216 */
[----:B------:R-:W-:Y:S01]  /*acb0*/  ISETP.GT.AND P1, PT, R4, 0x1, PT ;  /* 0x000000010400780c */ /* 0x000fe20003f24270 */
[----:B------:R-:W-:Y:S01]  /*acc0*/  VIADD R6, R6, 0x1 ;  /* 0x0000000106067836 */ /* 0x000fe20000000000 */
[----:B------:R-:W-:Y:S01]  /*acd0*/  UPRMT UR30, URZ, 0x5410, UR19 ;  /* 0x000054103f1e7896 */ /* 0x000fe20008000013 */
[----:B------:R-:W-:Y:S01]  /*ace0*/  VIADD R21, R21, 0x20 ;  /* 0x0000002015157836 */ /* 0x000fe20000000000 */
[----:B------:R-:W-:Y:S01]  /*acf0*/  R2UR UR11, R7 ;  /* 0x00000000070b72ca */ /* 0x000fe200000e0000 */
[----:B------:R-:W-:Y:S01]  /*ad00*/  UIADD3.X UR33, URZ, UR29, URZ, UP1, !UPT ;  /* 0x0000001d3f217290 */ /* 0x000fe20008ffe43f */
[----:B------:R-:W-:Y:S01]  /*ad10*/  ISETP.NE.AND P0, PT, R6, 0x9, PT ;  /* 0x000000090600780c */ /* 0x000fe20003f05270 */
[----:B------:R-:W-:Y:S01]  /*ad20*/  UMOV UR16, 0x0 ;  /* 0x0000000000107882 */ /* 0x000fe20000000000 */
[----:B------:R-:W-:-:S02]  /*ad30*/  UMOV UR17, 0x10000000 ;  /* 0x1000000000117882 */ /* 0x000fc40000000000 */
[----:B------:R-:W-:Y:S01]  /*ad40*/  SEL R14, RZ, 0x1, P0 ;  /* 0x00000001ff0e7807 */ /* 0x000fe20000000000 */
[----:B------:R-:W-:Y:S01]  /*ad50*/  UIADD3 UR8, UR8, 0x180, URZ ;  /* 0x0000018008087890 */ /* 0x000fe2000fffe03f */
[----:B------:R-:W-:Y:S02]  /*ad60*/  SEL R6, R6, RZ, P0 ;  /* 0x000000ff06067207 */ /* 0x000fe40000000000 */
[----:B------:R-:W-:-:S03]  /*ad70*/  LOP3.LUT R5, R5, R14, RZ, 0x3c, !PT ;  /* 0x0000000e05057212 */ /* 0x000fc600078e3cff */
[----:B------:R-:W-:-:S03]  /*ad80*/  UIADD3 UR22, UR11, 0x12180, URZ ;  /* 0x000121800b167890 */ /* 0x000fc6000fffe03f */
[----:B------:R-:W-:Y:S02]  /*ad90*/  UMOV UR11, UR23 ;  /* 0x00000017000b7c82 */ /* 0x000fe40008000000 */
[----:B------:R0:W-:Y:S02]  /*ada0*/  UTMALDG.3D.MULTICAST [UR8], [UR14], UR20, desc[UR16] ;  /* 0x000010080e0073b4 */ /* 0x0001e40008011814 */
[----:B0-----:R-:W-:Y:S01]  /*adb0*/  UMOV UR8, UR22 ;  /* 0x0000001600087c82 */ /* 0x001fe20008000000 */
[----:B------:R-:W-:Y:S02]  /*adc0*/  UMOV UR11, UR24 ;  /* 0x00000018000b7c82 */ /* 0x000fe40008000000 */
[----:B------:R0:W-:Y:S02]  /*add0*/  UTMALDG.3D.MULTICAST [UR8], [UR32], UR30, desc[UR16] ;  /* 0x00001008200073b4 */ /* 0x0001e4000801181e */
[----:B0-----:R-:W-:Y:S05]  /*ade0*/  @P1 BRA `(.L_x_303) ;  /* 0xfffffffc00381947 */ /* 0x001fea000383ffff */
.L_x_300:
[----:B------:R-:W-:Y:S05]  /*adf0*/  BSYNC B1 ;  /* 0x0000000000017941 */ /* 0x000fea0003800000 */
.L_x_299:
[----:B------:R-:W-:Y:S01]  /*ae00*/  LOP3.LUT P1, RZ, R10, 0xff, RZ, 0xc0, !PT ;  /* 0x000000ff0aff7812 */ /* 0x000fe2000782c0ff */
[C---:B------:R-:W-:Y:S01]  /*ae10*/  IMAD.IADD R12, R3.reuse, 0x1, R12 ;  /* 0x00000001030c7824 */ /* 0x040fe200078e020c */
[----:B------:R-:W-:Y:S01]  /*ae20*/  ULDC.64 UR8, c[0x0][0x650] ;  /* 0x0001940000087ab9 */ /* 0x000fe20000000a00 */
[C---:B------:R-:W-:Y:S01]  /*ae30*/  ISETP.GE.U32.AND P2, PT, R3.reuse, 0x9, PT ;  /* 0x000000090300780c */ /* 0x040fe20003f46070 */
[----:B------:R-:W-:Y:S01]  /*ae40*/  BSSY B1, `(.L_x_304) ;  /* 0x000006a000017945 */ /* 0x000fe20003800000 */
[----:B------:R-:W-:Y:S01]  /*ae50*/  IMAD.MOV.U32 R11, RZ, RZ, -0x1 ;  /* 0xffffffffff0b7424 */ /* 0x000fe200078e00ff */
[----:B------:R-:W-:Y:S01]  /*ae60*/  ISETP.GT.U32.AND P0, PT, R12, 0x8, PT ;  /* 0x000000080c00780c */ /* 0x000fe20003f04070 */
[----:B------:R-:W-:Y:S01]  /*ae70*/  IMAD.MOV.U32 R20, RZ, RZ, -0x1 ;  /* 0xffffffffff147424 */ /* 0x000fe200078e00ff */
[----:B------:R-:W-:Y:S01]  /*ae80*/  PRMT R10, RZ, 0x7610, R10 ;  /* 0x00007610ff0a7816 */ /* 0x000fe2000000000a */
[----:B------:R-:W-:Y:S01]  /*ae90*/  IMAD.MOV.U32 R13, RZ, RZ, -0x1 ;  /* 0xffffffffff0d7424 */ /* 0x000fe200078e00ff */
[----:B------:R-:W-:-:S03]  /*aea0*/  ISETP.LT.U32.AND P0, PT, R3, 0x9, P0 ;  /* 0x000000090300780c */ /* 0x000fc60000701070 */
[----:B------:R-:W0:Y:S01]  /*aeb0*/  @P1 S2R R5, SR_CgaCtaId ;  /* 0x0000000000051919 */ /* 0x000e220000008800 */
[----:B------:R-:W-:-:S04]  /*aec0*/  @P1 MOV R4, 0x400 ;  /* 0x0000040000041802 */ /* 0x000fc80000000f00 */
[----:B0-----:R-:W-:Y:S01]  /*aed0*/  @P1 LEA R6, R5, R4, 0x18 ;  /* 0x0000000405061211 */ /* 0x001fe200078ec0ff */
[----:B------:R-:W-:-:S03]  /*aee0*/  IMAD.WIDE.U32 R4, R12, 0x38e38e39, RZ ;  /* 0x38e38e390c047825 */ /* 0x000fc600078e00ff */
[----:B------:R0:W-:Y:S01]  /*aef0*/  @P1 SYNCS.ARRIVE.TRANS64.A1T0 RZ, [R6+URZ+0xa8], RZ ;  /* 0x0000a8ff06ff19a7 */ /* 0x0001e2000810003f */
[----:B------:R-:W-:Y:S02]  /*af00*/  IADD3 R16, P1, R16, UR26, RZ ;  /* 0x0000001a10107c10 */ /* 0x000fe4000ff3e0ff */
[----:B------:R-:W-:Y:S02]  /*af10*/  SHF.R.U32.HI R7, RZ, 0x1, R5 ;  /* 0x00000001ff077819 */ /* 0x000fe40000011605 */
[----:B------:R-:W-:Y:S02]  /*af20*/  SEL R5, RZ, 0x1, !P0 ;  /* 0x00000001ff057807 */ /* 0x000fe40004000000 */
[----:B------:R-:W-:Y:S01]  /*af30*/  IADD3.X R17, R17, UR21, RZ, P1, !PT ;  /* 0x0000001511117c10 */ /* 0x000fe20008ffe4ff */
[----:B------:R-:W-:Y:S01]  /*af40*/  IMAD R12, R7, -0x9, R12 ;  /* 0xfffffff7070c7824 */ /* 0x000fe200078e020c */
[----:B------:R-:W-:Y:S02]  /*af50*/  ISETP.GE.U32.AND P0, PT, R16, UR8, PT ;  /* 0x0000000810007c0c */ /* 0x000fe4000bf06070 */
[----:B------:R-:W-:-:S02]  /*af60*/  LOP3.LUT R0, R0, R5, RZ, 0x3c, !PT ;  /* 0x0000000500007212 */ /* 0x000fc400078e3cff */
[----:B------:R-:W-:Y:S02]  /*af70*/  ISETP.GE.U32.AND.EX P0, PT, R17, UR9, PT, P0 ;  /* 0x0000000911007c0c */ /* 0x000fe4000bf06100 */
[----:B------:R-:W-:Y:S02]  /*af80*/  @P2 LOP3.LUT R0, R0, 0x1, R7, 0x78, !PT ;  /* 0x0000000100002812 */ /* 0x000fe400078e7807 */
[----:B------:R-:W-:-:S09]  /*af90*/  PRMT R4, RZ, 0x7610, R4 ;  /* 0x00007610ff047816 */ /* 0x000fd20000000004 */
[----:B0-----:R-:W-:Y:S05]  /*afa0*/  @P0 BRA `(.L_x_305) ;  /* 0x00000004004c0947 */ /* 0x001fea0003800000 */
[----:B------:R-:W0:Y:S01]  /*afb0*/  S2R R14, SR_CTAID.X ;  /* 0x00000000000e7919 */ /* 0x000e220000002500 */
[----:B------:R-:W-:Y:S01]  /*afc0*/  ULDC.64 UR8, c[0x0][0x628] ;  /* 0x00018a0000087ab9 */ /* 0x000fe20000000a00 */
[----:B------:R-:W1:Y:S01]  /*afd0*/  LDC R15, c[0x0][0x144] ;  /* 0x00005100ff0f7b82 */ /* 0x000e620000000800 */
[----:B------:R-:W-:Y:S01]  /*afe0*/  ISETP.NE.U32.AND P0, PT, RZ, UR8, PT ;  /* 0x00000008ff007c0c */ /* 0x000fe2000bf05070 */
[----:B------:R-:W2:Y:S01]  /*aff0*/  S2R R11, SR_CTAID.Y ;  /* 0x00000000000b7919 */ /* 0x000ea20000002600 */
[----:B------:R-:W-:Y:S01]  /*b000*/  ULDC UR10, c[0x0][0x150] ;  /* 0x00005400000a7ab9 */ /* 0x000fe20000000800 */
[----:B------:R-:W-:Y:S01]  /*b010*/  ULDC UR11, c[0x0][0x630] ;  /* 0x00018c00000b7ab9 */ /* 0x000fe20000000800 */
[----:B------:R-:W-:Y:S01]  /*b020*/  ISETP.NE.AND.EX P0, PT, RZ, UR9, PT, P0 ;  /* 0x00000009ff007c0c */ /* 0x000fe2000bf05300 */
[----:B------:R-:W-:Y:S01]  /*b030*/  IMAD.MOV.U32 R4, RZ, RZ, R16 ;  /* 0x000000ffff047224 */ /* 0x000fe200078e0010 */
[----:B0-----:R-:W-:-:S05]  /*b040*/  I2FP.F32.U32 R5, R14 ;  /* 0x0000000e00057245 */ /* 0x001fca0000201000 */
[----:B------:R-:W-:Y:S01]  /*b050*/  FMUL R20, R5, UR10 ;  /* 0x0000000a05147c20 */ /* 0x000fe20008400000 */
[----:B------:R-:W-:-:S05]  /*b060*/  IMAD.MOV.U32 R5, RZ, RZ, R17 ;  /* 0x000000ffff057224 */ /* 0x000fca00078e0011 */
[----:B--2---:R-:W-:Y:S05]  /*b070*/  @!P0 BRA `(.L_x_306) ;  /* 0x0000000000288947 */ /* 0x004fea0003800000 */
[----:B------:R-:W-:Y:S02]  /*b080*/  ULDC UR10, c[0x0][0x634] ;  /* 0x00018d00000a7ab9 */ /* 0x000fe40000000800 */
[----:B------:R-:W-:-:S05]  /*b090*/  IADD3 R5, P0, R16, UR10, RZ ;  /* 0x0000000a10057c10 */ /* 0x000fca000ff1e0ff */
[----:B------:R-:W-:-:S04]  /*b0a0*/  IMAD.X R13, RZ, RZ, R17, P0 ;  /* 0x000000ffff0d7224 */ /* 0x000fc800000e0611 */
[----:B------:R-:W-:-:S04]  /*b0b0*/  IMAD.WIDE.U32 R6, R13, UR8, RZ ;  /* 0x000000080d067c25 */ /* 0x000fc8000f8e00ff */
[----:B------:R-:W-:-:S04]  /*b0c0*/  IMAD.WIDE.U32 R6, P0, R5, UR9, R6 ;  /* 0x0000000905067c25 */ /* 0x000fc8000f800006 */
[----:B------:R-:W-:-:S04]  /*b0d0*/  IMAD.WIDE.U32 R4, R5, UR8, RZ ;  /* 0x0000000805047c25 */ /* 0x000fc8000f8e00ff */
[----:B------:R-:W-:Y:S01]  /*b0e0*/  IMAD.MOV.U32 R4, RZ, RZ, R7 ;  /* 0x000000ffff047224 */ /* 0x000fe200078e0007 */
[----:B------:R-:W-:Y:S01]  /*b0f0*/  IADD3 RZ, P1, R5, R6, RZ ;  /* 0x0000000605ff7210 */ /* 0x000fe20007f3e0ff */
[----:B------:R-:W-:-:S04]  /*b100*/  IMAD.X R5, RZ, RZ, RZ, P0 ;  /* 0x000000ffff057224 */ /* 0x000fc800000e06ff */
[----:B------:R-:W-:-:S08]  /*b110*/  IMAD.WIDE.U32.X R4, R13, UR9, R4, P1 ;  /* 0x000000090d047c25 */ /* 0x000fd000088e0404 */
.L_x_306:
[--C-:B------:R-:W-:Y:S01]  /*b120*/  SHF.R.U64 R13, R4, UR11, R5.reuse ;  /* 0x0000000b040d7c19 */ /* 0x100fe20008001205 */
[----:B------:R-:W0:Y:S01]  /*b130*/  F2I.U32.TRUNC.NTZ R20, R20 ;  /* 0x0000001400147305 */ /* 0x000e22000020f000 */
[----:B------:R-:W-:Y:S01]  /*b140*/  SHF.R.U32.HI R4, RZ, UR11, R5 ;  /* 0x0000000bff047c19 */ /* 0x000fe20008011605 */
[----:B------:R-:W-:Y:S01]  /*b150*/  ULDC.64 UR8, c[0x0][0x620] ;  /* 0x0001880000087ab9 */ /* 0x000fe20000000a00 */
[----:B------:R-:W-:Y:S01]  /*b160*/  IADD3 R7, P0, RZ, -R13, RZ ;  /* 0x8000000dff077210 */ /* 0x000fe20007f1e0ff */
[----:B------:R-:W-:Y:S01]  /*b170*/  ULDC.64 UR10, c[0x0][0x640] ;  /* 0x00019000000a7ab9 */ /* 0x000fe20000000a00 */
[----:B------:R-:W2:Y:S03]  /*b180*/  LDC R22, c[0x0][0x148] ;  /* 0x00005200ff167b82 */ /* 0x000ea60000000800 */
[----:B------:R-:W-:Y:S01]  /*b190*/  IMAD.X R4, RZ, RZ, ~R4, P0 ;  /* 0x000000ffff047224 */ /* 0x000fe200000e0e04 */
[----:B------:R-:W-:-:S03]  /*b1a0*/  ISETP.NE.U32.AND P0, PT, RZ, UR10, PT ;  /* 0x0000000aff007c0c */ /* 0x000fc6000bf05070 */
[----:B------:R-:W-:Y:S01]  /*b1b0*/  IMAD R6, R4, UR8, RZ ;  /* 0x0000000804067c24 */ /* 0x000fe2000f8e02ff */
[----:B------:R-:W-:Y:S01]  /*b1c0*/  ISETP.NE.AND.EX P0, PT, RZ, UR11, PT, P0 ;  /* 0x0000000bff007c0c */ /* 0x000fe2000bf05300 */
[----:B------:R-:W-:Y:S01]  /*b1d0*/  IMAD.WIDE.U32 R4, R7, UR8, R16 ;  /* 0x0000000807047c25 */ /* 0x000fe2000f8e0010 */
[----:B------:R-:W-:-:S03]  /*b1e0*/  ULDC UR8, c[0x0][0x618] ;  /* 0x0001860000087ab9 */ /* 0x000fc60000000800 */
[----:B------:R-:W-:Y:S01]  /*b1f0*/  IMAD R7, R7, UR9, R6 ;  /* 0x0000000907077c24 */ /* 0x000fe2000f8e0206 */
[----:B------:R-:W-:Y:S01]  /*b200*/  ULDC UR9, c[0x0][0x154] ;  /* 0x0000550000097ab9 */ /* 0x000fe20000000800 */
[----:B0-----:R-:W-:Y:S02]  /*b210*/  IMAD.MOV R6, RZ, RZ, -R20 ;  /* 0x000000ffff067224 */ /* 0x001fe400078e0a14 */
[----:B------:R-:W-:Y:S02]  /*b220*/  IMAD.IADD R5, R5, 0x1, R7 ;  /* 0x0000000105057824 */ /* 0x000fe400078e0207 */
[----:B-1----:R-:W-:Y:S01]  /*b230*/  IMAD R14, R15, R6, R14 ;  /* 0x000000060f0e7224 */ /* 0x002fe200078e020e */
[----:B------:R-:W-:Y:S02]  /*b240*/  I2FP.F32.U32 R6, R11 ;  /* 0x0000000b00067245 */ /* 0x000fe40000201000 */
[--C-:B------:R-:W-:Y:S02]  /*b250*/  SHF.R.U64 R15, R4, UR8, R5.reuse ;  /* 0x00000008040f7c19 */ /* 0x100fe40008001205 */
[----:B------:R-:W-:Y:S01]  /*b260*/  SHF.R.U32.HI R4, RZ, UR8, R5 ;  /* 0x00000008ff047c19 */ /* 0x000fe20008011605 */
[----:B------:R-:W-:Y:S01]  /*b270*/  FMUL R6, R6, UR9 ;  /* 0x0000000906067c20 */ /* 0x000fe20008400000 */
[----:B------:R-:W-:-:S02]  /*b280*/  ULDC UR8, c[0x0][0x608] ;  /* 0x0001820000087ab9 */ /* 0x000fc40000000800 */
[--C-:B------:R-:W-:Y:S01]  /*b290*/  SHF.R.U64 R21, R15, UR8, R4.reuse ;  /* 0x000000080f157c19 */ /* 0x100fe20008001204 */
[----:B------:R0:W1:Y:S01]  /*b2a0*/  F2I.U32.TRUNC.NTZ R24, R6 ;  /* 0x0000000600187305 */ /* 0x000062000020f000 */
[----:B------:R-:W-:Y:S01]  /*b2b0*/  SHF.R.U32.HI R4, RZ, UR8, R4 ;  /* 0x00000008ff047c19 */ /* 0x000fe20008011604 */
[----:B------:R-:W-:-:S03]  /*b2c0*/  ULDC UR8, c[0x0][0x658] ;  /* 0x0001960000087ab9 */ /* 0x000fc60000000800 */
[--C-:B------:R-:W-:Y:S02]  /*b2d0*/  SHF.R.U64 R20, R21, UR8, R4.reuse ;  /* 0x0000000815147c19 */ /* 0x100fe40008001204 */
[----:B------:R-:W-:-:S03]  /*b2e0*/  SHF.R.U32.HI R23, RZ, UR8, R4 ;  /* 0x00000008ff177c19 */ /* 0x000fc60008011604 */
[----:B------:R-:W-:Y:S02]  /*b2f0*/  IMAD.MOV.U32 R4, RZ, RZ, R20 ;  /* 0x000000ffff047224 */ /* 0x000fe400078e0014 */
[----:B------:R-:W-:Y:S01]  /*b300*/  IMAD.MOV.U32 R5, RZ, RZ, R23 ;  /* 0x000000ffff057224 */ /* 0x000fe200078e0017 */
[----:B0-----:R-:W-:Y:S06]  /*b310*/  @!P0 BRA `(.L_x_307) ;  /* 0x0000000000288947 */ /* 0x001fec0003800000 */
        /* <DEDUP_REMOVED lines=10> */
.L_x_307:
[----:B------:R-:W-:Y:S01]  /*b3c0*/  ISETP.NE.AND P0, PT, R2, 0x1, PT ;  /* 0x000000010200780c */ /* 0x000fe20003f05270 */
[----:B------:R-:W-:Y:S01]  /*b3d0*/  ULDC UR8, c[0x0][0x648] ;  /* 0x0001920000087ab9 */ /* 0x000fe20000000800 */
[----:B-1----:R-:W-:Y:S01]  /*b3e0*/  IMAD.MOV R24, RZ, RZ, -R24 ;  /* 0x000000ffff187224 */ /* 0x002fe200078e0a18 */
[----:B------:R-:W-:Y:S01]  /*b3f0*/  SHF.R.U64 R4, R4, UR8, R5 ;  /* 0x0000000804047c19 */ /* 0x000fe20008001205 */
[----:B------:R-:W-:Y:S01]  /*b400*/  ULDC UR8, c[0x0][0x638] ;  /* 0x00018e0000087ab9 */ /* 0x000fe20000000800 */
[----:B------:R-:W-:Y:S01]  /*b410*/  LOP3.LUT R21, R21, UR13, RZ, 0xc0, !PT ;  /* 0x0000000d15157c12 */ /* 0x000fe2000f8ec0ff */
[----:B------:R-:W-:Y:S02]  /*b420*/  ULDC UR9, c[0x0][0x610] ;  /* 0x0001840000097ab9 */ /* 0x000fe40000000800 */
[----:B------:R-:W-:Y:S02]  /*b430*/  IMAD.MOV R5, RZ, RZ, -R4 ;  /* 0x000000ffff057224 */ /* 0x000fe400078e0a04 */
[----:B------:R-:W-:-:S02]  /*b440*/  IMAD R21, R4, UR5, R21 ;  /* 0x0000000504157c24 */ /* 0x000fc4000f8e0215 */
[----:B------:R-:W-:Y:S01]  /*b450*/  IMAD R20, R5, UR8, R20 ;  /* 0x0000000805147c24 */ /* 0x000fe2000f8e0214 */
[----:B------:R-:W-:Y:S01]  /*b460*/  ULDC UR8, c[0x0][0x600] ;  /* 0x0001800000087ab9 */ /* 0x000fe20000000800 */
[----:B--2---:R-:W-:Y:S01]  /*b470*/  @P0 IMAD R14, R22, R24, R11 ;  /* 0x00000018160e0224 */ /* 0x004fe200078e020b */
[----:B------:R-:W-:Y:S01]  /*b480*/  LOP3.LUT R11, R15, UR4, RZ, 0xc0, !PT ;  /* 0x000000040f0b7c12 */ /* 0x000fe2000f8ec0ff */
[----:B------:R-:W-:Y:S02]  /*b490*/  IMAD.MOV.U32 R4, RZ, RZ, 0x1 ;  /* 0x00000001ff047424 */ /* 0x000fe400078e00ff */
[----:B------:R-:W-:Y:S02]  /*b4a0*/  IMAD R14, R21, UR9, R14 ;  /* 0x00000009150e7c24 */ /* 0x000fe4000f8e020e */
[----:B------:R-:W-:-:S05]  /*b4b0*/  IMAD R11, R20, UR8, R11 ;  /* 0x00000008140b7c24 */ /* 0x000fca000f8e020b */
[----:B------:R-:W-:Y:S02]  /*b4c0*/  SEL R20, R11, R14, !P0 ;  /* 0x0000000e0b147207 */ /* 0x000fe40004000000 */
[----:B------:R-:W-:-:S07]  /*b4d0*/  SEL R11, R14, R11, !P0 ;  /* 0x0000000b0e0b7207 */ /* 0x000fce0004000000 */
.L_x_305:
[----:B------:R-:W-:Y:S05]  /*b4e0*/  BSYNC B1 ;  /* 0x0000000000017941 */ /* 0x000fea0003800000 */
.L_x_304:
[----:B------:R-:W-:-:S13]  /*b4f0*/  LOP3.LUT P0, RZ, R4, 0xff, RZ, 0xc0, !PT ;  /* 0x000000ff04ff7812 */ /* 0x000fda000780c0ff */
[----:B------:R-:W-:Y:S05]  /*b500*/  @P0 BRA `(.L_x_308) ;  /* 0xfffffff400380947 */ /* 0x000fea000383ffff */
[----:B------:R-:W-:Y:S05]  /*b510*/  BSYNC B0 ;  /* 0x0000000000007941 */ /* 0x000fea0003800000 */
.L_x_297:
[----:B------:R-:W-:-:S03]  /*b520*/  UMOV UR8, 0xffffffff ;  /* 0xffffffff00087882 */ /* 0x000fc60000000000 */
[----:B------:R-:W-:Y:S05]  /*b530*/  BRA.DIV UR8, `(.L_x_309) ;  /* 0x0000000608c87947 */ /* 0x000fea000b800000 */
[----:B------:R-:W-:-:S13]  /*b540*/  ELECT P6, URZ, PT ;  /* 0x00000000003f782f */ /* 0x000fda00038c0000 */
.L_x_328:
[----:B------:R-:W-:Y:S04]  /*b550*/  BSSY B0, `(.L_x_310) ;  /* 0x0000058000007945 */ /* 0x000fe80003800000 */
[----:B------:R-:W-:Y:S05]  /*b560*/  @!P6 BRA `(.L_x_311) ;  /* 0x000000040058e947 */ /* 0x000fea0003800000 */
[----:B------:R-:W-:-:S04]  /*b570*/  LOP3.LUT R19, R19, 0x2, RZ, 0xfc, !PT ;  /* 0x0000000213137812 */ /* 0x000fc800078efcff */
[----:B------:R-:W-:-:S13]  /*b580*/  ISETP.NE.AND P0, PT, R19, 0x3, PT ;  /* 0x000000031300780c */ /* 0x000fda0003f05270 */
[----:B------:R-:W-:Y:S05]  /*b590*/  @!P0 BRA `(.L_x_312) ;  /* 0x0000000000048947 */ /* 0x000fea0003800000 */
[----:B------:R-:W-:Y:S01]  /*b5a0*/  BPT.TRAP 0x1 ;  /* 0x000000040000795c */ /* 0x000fe20000300000 */
.L_x_312:
[----:B------:R-:W0:Y:S01]  /*b5b0*/  S2R R3, SR_CgaCtaId ;  /* 0x0000000000037919 */ /* 0x000e220000008800 */
[----:B------:R-:W-:-:S04]  /*b5c0*/  MOV R2, 0x400 ;  /* 0x0000040000027802 */ /* 0x000fc80000000f00 */
[----:B0-----:R-:W-:Y:S02]  /*b5d0*/  LEA R3, R3, R2, 0x18 ;  /* 0x0000000203037211 */ /* 0x001fe400078ec0ff */
[----:B------:R-:W-:-:S03]  /*b5e0*/  SHF.L.U32 R2, R0, 0x1f, RZ ;  /* 0x0000001f00027819 */ /* 0x000fc600000006ff */
[----:B------:R-:W-:-:S04]  /*b5f0*/  VIADD R3, R3, 0x48 ;  /* 0x0000004803037836 */ /* 0x000fc80000000000 */
[C---:B------:R-:W-:Y:S02]  /*b600*/  IMAD R7, R12.reuse, 0x8, R3 ;  /* 0x000000080c077824 */ /* 0x040fe400078e0203 */
[----:B------:R-:W-:Y:S02]  /*b610*/  VIADD R12, R12, 0x1 ;  /* 0x000000010c0c7836 */ /* 0x000fe40000000000 */
[----:B------:R-:W0:Y:S03]  /*b620*/  SYNCS.PHASECHK.TRANS64.TRYWAIT P0, [R7+URZ], R2 ;  /* 0x00000002070075a7 */ /* 0x000e26000800017f */
[----:B------:R-:W-:-:S04]  /*b630*/  ISETP.NE.AND P1, PT, R12, 0x9, PT ;  /* 0x000000090c00780c */ /* 0x000fc80003f25270 */
[----:B------:R-:W-:Y:S02]  /*b640*/  SEL R5, RZ, 0x1, P1 ;  /* 0x00000001ff057807 */ /* 0x000fe40000800000 */
[----:B------:R-:W-:Y:S02]  /*b650*/  SEL R12, R12, RZ, P1 ;  /* 0x000000ff0c0c7207 */ /* 0x000fe40000800000 */
[----:B------:R-:W-:-:S03]  /*b660*/  LOP3.LUT R5, R0, R5, RZ, 0x3c, !PT ;  /* 0x0000000500057212 */ /* 0x000fc600078e3cff */
[----:B------:R-:W-:Y:S01]  /*b670*/  IMAD R9, R12, 0x8, R3 ;  /* 0x000000080c097824 */ /* 0x000fe200078e0203 */
[----:B------:R-:W-:Y:S01]  /*b680*/  SHF.L.U32 R4, R5, 0x1f, RZ ;  /* 0x0000001f05047819 */ /* 0x000fe200000006ff */
[----:B0-----:R-:W-:Y:S06]  /*b690*/  @!P0 BRA `(.L_x_313) ;  /* 0x0000000400908947 */ /* 0x001fec0003800000 */
.L_x_329:
[----:B------:R-:W1:Y:S01]  /*b6a0*/  SYNCS.PHASECHK.TRANS64.TRYWAIT P0, [R9+URZ], R4 ;  /* 0x00000004090075a7 */ /* 0x000e62000800017f */
[----:B------:R-:W-:-:S05]  /*b6b0*/  VIADD R0, R12, 0x1 ;  /* 0x000000010c007836 */ /* 0x000fca0000000000 */
[----:B------:R-:W-:-:S04]  /*b6c0*/  ISETP.NE.AND P1, PT, R0, 0x9, PT ;  /* 0x000000090000780c */ /* 0x000fc80003f25270 */
[----:B0-----:R-:W-:Y:S02]  /*b6d0*/  SEL R2, RZ, 0x1, P1 ;  /* 0x00000001ff027807 */ /* 0x001fe40000800000 */
[----:B------:R-:W-:Y:S02]  /*b6e0*/  SEL R0, R0, RZ, P1 ;  /* 0x000000ff00007207 */ /* 0x000fe40000800000 */
[----:B------:R-:W-:-:S03]  /*b6f0*/  LOP3.LUT R7, R5, R2, RZ, 0x3c, !PT ;  /* 0x0000000205077212 */ /* 0x000fc600078e3cff */
[----:B------:R-:W-:Y:S01]  /*b700*/  IMAD R6, R0, 0x8, R3 ;  /* 0x0000000800067824 */ /* 0x000fe200078e0203 */
[----:B------:R-:W-:Y:S01]  /*b710*/  SHF.L.U32 R5, R7, 0x1f, RZ ;  /* 0x0000001f07057819 */ /* 0x000fe200000006ff */
[----:B-1----:R-:W-:Y:S06]  /*b720*/  @!P0 BRA `(.L_x_314) ;  /* 0x0000000400808947 */ /* 0x002fec0003800000 */
.L_x_330:
[----:B------:R-:W1:Y:S01]  /*b730*/  SYNCS.PHASECHK.TRANS64.TRYWAIT P0, [R6+URZ], R5 ;  /* 0x00000005060075a7 */ /* 0x000e62000800017f */
[----:B------:R-:W-:-:S05]  /*b740*/  VIADD R0, R0, 0x1 ;  /* 0x0000000100007836 */ /* 0x000fca0000000000 */
[----:B------:R-:W-:-:S04]  /*b750*/  ISETP.NE.AND P1, PT, R0, 0x9, PT ;  /* 0x000000090000780c */ /* 0x000fc80003f25270 */
[----:B------:R-:W-:Y:S02]  /*b760*/  SEL R2, RZ, 0x1, P1 ;  /* 0x00000001ff027807 */ /* 0x000fe40000800000 */
[----:B------:R-:W-:Y:S02]  /*b770*/  SEL R0, R0, RZ, P1 ;  /* 0x000000ff00007207 */ /* 0x000fe40000800000 */
[----:B------:R-:W-:-:S03]  /*b780*/  LOP3.LUT R7, R7, R2, RZ, 0x3c, !PT ;  /* 0x0000000207077212 */ /* 0x000fc600078e3cff */
[----:B0-----:R-:W-:Y:S01]  /*b790*/  IMAD R9, R0, 0x8, R3 ;  /* 0x0000000800097824 */ /* 0x001fe200078e0203 */
[----:B------:R-:W-:Y:S01]  /*b7a0*/  SHF.L.U32 R4, R7, 0x1f, RZ ;  /* 0x0000001f07047819 */ /* 0x000fe200000006ff */
[----:B-1----:R-:W-:Y:S06]  /*b7b0*/  @!P0 BRA `(.L_x_315) ;  /* 0x0000000400708947 */ /* 0x002fec0003800000 */
.L_x_331:
        /* <DEDUP_REMOVED lines=9> */
.L_x_332:
        /* <DEDUP_REMOVED lines=9> */
.L_x_333:
        /* <DEDUP_REMOVED lines=9> */
.L_x_334:
        /* <DEDUP_REMOVED lines=9> */
.L_x_335:
[----:B------:R-:W1:Y:S01]  /*ba00*/  SYNCS.PHASECHK.TRANS64.TRYWAIT P0, [R9+URZ], R4 ;  /* 0x00000004090075a7 */ /* 0x000e62000800017f */
[----:B------:R-:W-:-:S05]  /*ba10*/  VIADD R0, R0, 0x1 ;  /* 0x0000000100007836 */ /* 0x000fca0000000000 */
[----:B------:R-:W-:-:S04]  /*ba20*/  ISETP.NE.AND P1, PT, R0, 0x9, PT ;  /* 0x000000090000780c */ /* 0x000fc80003f25270 */
[----:B------:R-:W-:Y:S02]  /*ba30*/  SEL R2, RZ, 0x1, P1 ;  /* 0x00000001ff027807 */ /* 0x000fe40000800000 */
[----:B------:R-:W-:Y:S02]  /*ba40*/  SEL R0, R0, RZ, P1 ;  /* 0x000000ff00007207 */ /* 0x000fe40000800000 */
[----:B------:R-:W-:Y:S01]  /*ba50*/  LOP3.LUT R2, R7, R2, RZ, 0x3c, !PT ;  /* 0x0000000207027212 */ /* 0x000fe200078e3cff */
[----:B-1----:R-:W-:Y:S06]  /*ba60*/  @!P0 BRA `(.L_x_320) ;  /* 0x0000000400288947 */ /* 0x002fec0003800000 */
.L_x_336:
[----:B------:R-:W-:Y:S01]  /*ba70*/  IMAD R3, R0, 0x8, R3 ;  /* 0x0000000800037824 */ /* 0x000fe200078e0203 */
[----:B------:R-:W-:-:S07]  /*ba80*/  SHF.L.U32 R0, R2, 0x1f, RZ ;  /* 0x0000001f02007819 */ /* 0x000fce00000006ff */
.L_x_321:
[----:B--2---:R2:W3:Y:S02]  /*ba90*/  SYNCS.PHASECHK.TRANS64.TRYWAIT P0, [R3+URZ], R0 ;  /* 0x00000000030075a7 */ /* 0x0044e4000800017f */
[----:B---3--:R-:W-:Y:S05]  /*baa0*/  @!P0 NANOSLEEP.SYNCS 0x989680 ;  /* 0x009896800000895d */ /* 0x008fea0003900000 */
[----:B------:R-:W3:Y:S02]  /*bab0*/  @!P0 SYNCS.PHASECHK.TRANS64 P0, [R3+URZ], R0 ;  /* 0x00000000030085a7 */ /* 0x000ee4000800007f */
[----:B---3--:R-:W-:Y:S05]  /*bac0*/  @!P0 BRA `(.L_x_321) ;  /* 0xfffffffc00f08947 */ /* 0x008fea000383ffff */
.L_x_311:
[----:B------:R-:W-:Y:S05]  /*bad0*/  BSYNC B0 ;  /* 0x0000000000007941 */ /* 0x000fea0003800000 */
.L_x_310:
[----:B------:R-:W-:Y:S05]  /*bae0*/  EXIT ;  /* 0x000000000000794d */ /* 0x000fea0003800000 */
.L_x_22:
[----:B---3--:R3:W4:Y:S02]  /*baf0*/  SYNCS.PHASECHK.TRANS64.TRYWAIT P1, [R3+URZ], R0 ;  /* 0x00000000030075a7 */ /* 0x008724000802017f */
[----:B----4-:R-:W-:Y:S05]  /*bb00*/  @!P1 NANOSLEEP.SYNCS 0x989680 ;  /* 0x009896800000995d */ /* 0x010fea0003900000 */
[----:B------:R-:W4:Y:S02]  /*bb10*/  @!P1 SYNCS.PHASECHK.TRANS64 P1, [R3+URZ], R0 ;  /* 0x00000000030095a7 */ /* 0x000f24000802007f */
[----:B----4-:R-:W-:Y:S05]  /*bb20*/  @!P1 BRA `(.L_x_22) ;  /* 0xfffffffc00f09947 */ /* 0x010fea000383ffff */
[----:B------:R-:W-:Y:S05]  /*bb30*/  BRA `(.L_x_21) ;  /* 0xffffff5800ac7947 */ /* 0x000fea000383ffff */
.L_x_27:
[----:B-1----:R1:W2:Y:S02]  /*bb40*/  SYNCS.PHASECHK.TRANS64.TRYWAIT P1, [R5+URZ], R4 ;  /* 0x00000004050075a7 */ /* 0x0022a4000802017f */
[----:B--2---:R-:W-:Y:S05]  /*bb50*/  @!P1 NANOSLEEP.SYNCS 0x989680 ;  /* 0x009896800000995d */ /* 0x004fea0003900000 */
[----:B------:R-:W2:Y:S02]  /*bb60*/  @!P1 SYNCS.PHASECHK.TRANS64 P1, [R5+URZ], R4 ;  /* 0x00000004050095a7 */ /* 0x000ea4000802007f */
[----:B--2---:R-:W-:Y:S05]  /*bb70*/  @!P1 BRA `(.L_x_27) ;  /* 0xfffffffc00f09947 */ /* 0x004fea000383ffff */
[----:B------:R-:W-:Y:S05]  /*bb80*/  BRA `(.L_x_26) ;  /* 0xffffff5c00607947 */ /* 0x000fea000383ffff */
.L_x_298:
[----:B------:R-:W-:Y:S01]  /*bb90*/  BSSY B1, `(.L_x_322) ;  /* 0x0000006000017945 */ /* 0x000fe20003800000 */
[----:B------:R-:W-:-:S07]  /*bba0*/  IMAD.MOV.U32 R15, RZ, RZ, -0x1 ;  /* 0xffffffffff0f7424 */ /* 0x000fce00078e00ff */
[----:B------:R-:W-:Y:S05]  /*bbb0*/  WARPSYNC.COLLECTIVE R15, `(.L_x_323) ;  /* 0x000000000f0c7348 */ /* 0x000fea0003c00000 */
[----:B------:R-:W-:Y:S02]  /*bbc0*/  ELECT P6, UR62, PT ;  /* 0x00000000003e782f */ /* 0x000fe400038c0000 */
[----:B------:R-:W-:Y:S01]  /*bbd0*/  MOV R14, UR62 ;  /* 0x0000003e000e7c02 */ /* 0x000fe20008000f00 */
[----:B------:R-:W-:Y:S10]  /*bbe0*/  ENDCOLLECTIVE ;  /* 0x000000000000791b */ /* 0x000ff40003800000 */
.L_x_323:
[----:B------:R-:W-:Y:S05]  /*bbf0*/  BSYNC B1 ;  /* 0x0000000000017941 */ /* 0x000fea0003800000 */
.L_x_322:
[----:B------:R-:W-:Y:S05]  /*bc00*/  BRA `(.L_x_324) ;  /* 0xffffffec00847947 */ /* 0x000fea000383ffff */
.L_x_301:
[----:B0-----:R0:W1:Y:S02]  /*bc10*/  SYNCS.PHASECHK.TRANS64.TRYWAIT P0, [R14+URZ+0x48], R7 ;  /* 0x000048070e0075a7 */ /* 0x001064000800017f */
[----:B-1----:R-:W-:Y:S05]  /*bc20*/  @!P0 NANOSLEEP.SYNCS 0x989680 ;  /* 0x009896800000895d */ /* 0x002fea0003900000 */
[----:B------:R-:W1:Y:S02]  /*bc30*/  @!P0 SYNCS.PHASECHK.TRANS64 P0, [R14+URZ+0x48], R7 ;  /* 0x000048070e0085a7 */ /* 0x000e64000800007f */
[----:B-1----:R-:W-:Y:S05]  /*bc40*/  @!P0 BRA `(.L_x_301) ;  /* 0xfffffffc00f08947 */ /* 0x002fea000383ffff */
[----:B------:R-:W-:Y:S05]  /*bc50*/  BRA `(.L_x_325) ;  /* 0xffffffec00c07947 */ /* 0x000fea000383ffff */
.L_x_309:
[----:B------:R-:W-:Y:S01]  /*bc60*/  BSSY B0, `(.L_x_326) ;  /* 0x0000006000007945 */ /* 0x000fe20003800000 */
[----:B------:R-:W-:-:S07]  /*bc70*/  IMAD.MOV.U32 R15, RZ, RZ, -0x1 ;  /* 0xffffffffff0f7424 */ /* 0x000fce00078e00ff */
[----:B------:R-:W-:Y:S05]  /*bc80*/  WARPSYNC.COLLECTIVE R15, `(.L_x_327) ;  /* 0x000000000f0c7348 */ /* 0x000fea0003c00000 */
[----:B------:R-:W-:Y:S02]  /*bc90*/  ELECT P6, UR62, PT ;  /* 0x00000000003e782f */ /* 0x000fe400038c0000 */
[----:B------:R-:W-:Y:S01]  /*bca0*/  MOV R14, UR62 ;  /* 0x0000003e000e7c02 */ /* 0x000fe20008000f00 */
[----:B------:R-:W-:Y:S10]  /*bcb0*/  ENDCOLLECTIVE ;  /* 0x000000000000791b */ /* 0x000ff40003800000 */
.L_x_327:
[----:B------:R-:W-:Y:S05]  /*bcc0*/  BSYNC B0 ;  /* 0x0000000000007941 */ /* 0x000fea0003800000 */
.L_x_326:
[----:B------:R-:W-:Y:S05]  /*bcd0*/  BRA `(.L_x_328) ;  /* 0xfffffff8001c7947 */ /* 0x000fea000383ffff */
.L_x_313:
[----:B0-----:R0:W1:Y:S02]  /*bce0*/  SYNCS.PHASECHK.TRANS64.TRYWAIT P0, [R7+URZ], R2 ;  /* 0x00000002070075a7 */ /* 0x001064000800017f */
[----:B-1----:R-:W-:Y:S05]  /*bcf0*/  @!P0 NANOSLEEP.SYNCS 0x989680 ;  /* 0x009896800000895d */ /* 0x002fea0003900000 */
[----:B------:R-:W1:Y:S02]  /*bd00*/  @!P0 SYNCS.PHASECHK.TRANS64 P0, [R7+URZ], R2 ;  /* 0x00000002070085a7 */ /* 0x000e64000800007f */
[----:B-1----:R-:W-:Y:S05]  /*bd10*/  @!P0 BRA `(.L_x_313) ;  /* 0xfffffffc00f08947 */ /* 0x002fea000383ffff */
[----:B------:R-:W-:Y:S05]  /*bd20*/  BRA `(.L_x_329) ;  /* 0xfffffff8005c7947 */ /* 0x000fea000383ffff */
.L_x_314:
[----:B0-----:R0:W1:Y:S02]  /*bd30*/  SYNCS.PHASECHK.TRANS64.TRYWAIT P0, [R9+URZ], R4 ;  /* 0x00000004090075a7 */ /* 0x001064000800017f */
[----:B-1----:R-:W-:Y:S05]  /*bd40*/  @!P0 NANOSLEEP.SYNCS 0x989680 ;  /* 0x009896800000895d */ /* 0x002fea0003900000 */
[----:B------:R-:W1:Y:S02]  /*bd50*/  @!P0 SYNCS.PHASECHK.TRANS64 P0, [R9+URZ], R4 ;  /* 0x00000004090085a7 */ /* 0x000e64000800007f */
[----:B-1----:R-:W-:Y:S05]  /*bd60*/  @!P0 BRA `(.L_x_314) ;  /* 0xfffffffc00f08947 */ /* 0x002fea000383ffff */
[----:B------:R-:W-:Y:S05]  /*bd70*/  BRA `(.L_x_330) ;  /* 0xfffffff8006c7947 */ /* 0x000fea000383ffff */
.L_x_315:
[----:B0-----:R0:W1:Y:S02]  /*bd80*/  SYNCS.PHASECHK.TRANS64.TRYWAIT P0, [R6+URZ], R5 ;  /* 0x00000005060075a7 */ /* 0x001064000800017f */
[----:B-1----:R-:W-:Y:S05]  /*bd90*/  @!P0 NANOSLEEP.SYNCS 0x989680 ;  /* 0x009896800000895d */ /* 0x002fea0003900000 */
[----:B------:R-:W1:Y:S02]  /*bda0*/  @!P0 SYNCS.PHASECHK.TRANS64 P0, [R6+URZ], R5 ;  /* 0x00000005060085a7 */ /* 0x000e64000800007f */
[----:B-1----:R-:W-:Y:S05]  /*bdb0*/  @!P0 BRA `(.L_x_315) ;  /* 0xfffffffc00f08947 */ /* 0x002fea000383ffff */
[----:B------:R-:W-:Y:S05]  /*bdc0*/  BRA `(.L_x_331) ;  /* 0xfffffff8007c7947 */ /* 0x000fea000383ffff */
.L_x_316:
[----:B0-----:R0:W1:Y:S02]  /*bdd0*/  SYNCS.PHASECHK.TRANS64.TRYWAIT P0, [R9+URZ], R4 ;  /* 0x00000004090075a7 */ /* 0x001064000800017f */
[----:B-1----:R-:W-:Y:S05]  /*bde0*/  @!P0 NANOSLEEP.SYNCS 0x989680 ;  /* 0x009896800000895d */ /* 0x002fea0003900000 */
[----:B------:R-:W1:Y:S02]  /*bdf0*/  @!P0 SYNCS.PHASECHK.TRANS64 P0, [R9+URZ], R4 ;  /* 0x00000004090085a7 */ /* 0x000e64000800007f */
[----:B-1----:R-:W-:Y:S05]  /*be00*/  @!P0 BRA `(.L_x_316) ;  /* 0xfffffffc00f08947 */ /* 0x002fea000383ffff */
[----:B------:R-:W-:Y:S05]  /*be10*/  BRA `(.L_x_332) ;  /* 0xfffffff8008c7947 */ /* 0x000fea000383ffff */
.L_x_317:
[----:B0-----:R0:W1:Y:S02]  /*be20*/  SYNCS.PHASECHK.TRANS64.TRYWAIT P0, [R6+URZ], R5 ;  /* 0x00000005060075a7 */ /* 0x001064000800017f */
[----:B-1----:R-:W-:Y:S05]  /*be30*/  @!P0 NANOSLEEP.SYNCS 0x989680 ;  /* 0x009896800000895d */ /* 0x002fea0003900000 */
[----:B------:R-:W1:Y:S02]  /*be40*/  @!P0 SYNCS.PHASECHK.TRANS64 P0, [R6+URZ], R5 ;  /* 0x00000005060085a7 */ /* 0x000e64000800007f */
[----:B-1----:R-:W-:Y:S05]  /*be50*/  @!P0 BRA `(.L_x_317) ;  /* 0xfffffffc00f08947 */ /* 0x002fea000383ffff */
[----:B------:R-:W-:Y:S05]  /*be60*/  BRA `(.L_x_333) ;  /* 0xfffffff8009c7947 */ /* 0x000fea000383ffff */
.L_x_318:
[----:B0-----:R0:W1:Y:S02]  /*be70*/  SYNCS.PHASECHK.TRANS64.TRYWAIT P0, [R9+URZ], R4 ;  /* 0x00000004090075a7 */ /* 0x001064000800017f */
[----:B-1----:R-:W-:Y:S05]  /*be80*/  @!P0 NANOSLEEP.SYNCS 0x989680 ;  /* 0x009896800000895d */ /* 0x002fea0003900000 */
[----:B------:R-:W1:Y:S02]  /*be90*/  @!P0 SYNCS.PHASECHK.TRANS64 P0, [R9+URZ], R4 ;  /* 0x00000004090085a7 */ /* 0x000e64000800007f */
[----:B-1----:R-:W-:Y:S05]  /*bea0*/  @!P0 BRA `(.L_x_318) ;  /* 0xfffffffc00f08947 */ /* 0x002fea000383ffff */
[----:B------:R-:W-:Y:S05]  /*beb0*/  BRA `(.L_x_334) ;  /* 0xfffffff800ac7947 */ /* 0x000fea000383ffff */
.L_x_319:
[----:B0-----:R0:W1:Y:S02]  /*bec0*/  SYNCS.PHASECHK.TRANS64.TRYWAIT P0, [R6+URZ], R5 ;  /* 0x00000005060075a7 */ /* 0x001064000800017f */
[----:B-1----:R-:W-:Y:S05]  /*bed0*/  @!P0 NANOSLEEP.SYNCS 0x989680 ;  /* 0x009896800000895d */ /* 0x002fea0003900000 */
[----:B------:R-:W1:Y:S02]  /*bee0*/  @!P0 SYNCS.PHASECHK.TRANS64 P0, [R6+URZ], R5 ;  /* 0x00000005060085a7 */ /* 0x000e64000800007f */
[----:B-1----:R-:W-:Y:S05]  /*bef0*/  @!P0 BRA `(.L_x_319) ;  /* 0xfffffffc00f08947 */ /* 0x002fea000383ffff */
[----:B------:R-:W-:Y:S05]  /*bf00*/  BRA `(.L_x_335) ;  /* 0xfffffff800bc7947 */ /* 0x000fea000383ffff */
.L_x_320:
[----:B-1----:R1:W2:Y:S02]  /*bf10*/  SYNCS.PHASECHK.TRANS64.TRYWAIT P0, [R9+URZ], R4 ;  /* 0x00000004090075a7 */ /* 0x0022a4000800017f */
[----:B--2---:R-:W-:Y:S05]  /*bf20*/  @!P0 NANOSLEEP.SYNCS 0x989680 ;  /* 0x009896800000895d */ /* 0x004fea0003900000 */
[----:B------:R-:W2:Y:S02]  /*bf30*/  @!P0 SYNCS.PHASECHK.TRANS64 P0, [R9+URZ], R4 ;  /* 0x00000004090085a7 */ /* 0x000ea4000800007f */
[----:B--2---:R-:W-:Y:S05]  /*bf40*/  @!P0 BRA `(.L_x_320) ;  /* 0xfffffffc00f08947 */ /* 0x004fea000383ffff */
[----:B------:R-:W-:Y:S05]  /*bf50*/  BRA `(.L_x_336) ;  /* 0xfffffff800c47947 */ /* 0x000fea000383ffff */
.L_x_337:
[----:B------:R-:W-:-:S00]  /*bf60*/  BRA `(.L_x_337) ;  /* 0xfffffffc00fc7947 */ /* 0x000fc0000383ffff */
[----:B------:R-:W-:-:S00]  /*bf70*/  NOP ;  /* 0x0000000000007918 */ /* 0x000fc00000000000 */
        /* <DEDUP_REMOVED lines=8> */
.L_x_338:


//--------------------- .nv.global.init           --------------------------
	.section	.nv.global.init,"aw",@progbits
.nv.global.init:
	.type		$str$22,@object
	.size		$str$22,($str$23 - $str$22)
$str$22:
        /*0000*/ 	.byte	0x6b, 0x5f, 0x74, 0x69, 0x6c, 0x65, 0x5f, 0x63, 0x6f, 0x75, 0x6e, 0x74, 0x20, 0x3e, 0x3d, 0x20
        /*0010*/ 	.byte	0x31, 0x00
	.type		$str$23,@object
	.size		$str$23,(__unnamed_1 - $str$23)
$str$23:
        /*0012*/ 	.byte	0x2f, 0x74, 0x6d, 0x70, 0x2f, 0x63, 0x75, 0x74, 0x6c, 0x61, 0x73, 0x73, 0x5f, 0x73, 0x77, 0x65
        /*0022*/ 	.byte	0x65, 0x70, 0x5f, 0x73, 0x72, 0x63, 0x2f, 0x69, 0x6e, 0x63, 0x6c, 0x75, 0x64, 0x65, 0x2f, 0x63
        /*0032*/ 	.byte	0x75, 0x74, 0x6c, 0x61, 0x73, 0x73, 0x2f, 0x67, 0x65, 0x6d, 0x6d, 0x2f, 0x63, 0x6f, 0x6c, 0x6c
        /*0042*/ 	.byte	0x65, 0x63, 0x74, 0x69, 0x76, 0x65, 0x2f, 0x73, 0x6d, 0x39, 0x30, 0x5f, 0x6d, 0x6d, 0x61, 0x5f
        /*0052*/ 	.byte	0x74, 0x6d, 0x61, 0x5f, 0x67, 0x6d, 0x6d, 0x61, 0x5f, 0x73, 0x73, 0x5f, 0x77, 0x61, 0x72, 0x70
        /*0062*/ 	.byte	0x73, 0x70, 0x65, 0x63, 0x69, 0x61, 0x6c, 0x69, 0x7a, 0x65, 0x64, 0x2e, 0x68, 0x70, 0x70, 0x00
	.type		__unnamed_1,@object
	.size		__unnamed_1,(.L_0 - __unnamed_1)
__unnamed_1:
        /*0072*/ 	.byte	0x76, 0x6f, 0x69, 0x64, 0x20, 0x63, 0x75, 0x74, 0x6c, 0x61, 0x73, 0x73, 0x3a, 0x3a, 0x67, 0x65
        /* <DEDUP_REMOVED lines=181> */
        /*0bd2*/ 	.byte	0x69, 0x64, 0x65, 0x6e, 0x74, 0x69, 0x74, 0x79, 0x5d, 0x00
.L_0:


//--------------------- .nv.shared._ZN7cutlass13device_kernelINS_4gemm6kernel13GemmUniversalIN4cute5tupleIJiiiiEEENS1_10collective13CollectiveMmaINS1_34MainloopSm90TmaGmmaWarpSpecializedILi9ENS5_IJNS4_1CILi2EEESB_NSA_ILi1EEEEEENS1_35KernelTmaWarpSpecializedCooperativeEEENS5_IJNSA_ILi128EEENSA_ILi256EEENSA_ILi32EEEEEENS_10bfloat16_tENS5_IJlSC_lEEESK_SL_NS4_8TiledMMAINS4_8MMA_AtomIJNS4_4SM904GMMA28MMA_64x256x16_F32BF16BF16_SSILNSP_5MajorE0ELSR_0ELNSP_7ScaleInE1ELSS_1EEEEEENS4_6LayoutINS5_IJSB_SC_SC_EEENS5_IJSC_NSA_ILi0EEESX_EEEEENS5_IJNS4_10UnderscoreES10_S10_EEEEENS4_23SM90_TMA_LOAD_MULTICASTENS4_14ComposedLayoutINS4_7SwizzleILi2ELi4ELi3EEENS4_18smem_ptr_flag_bitsILi16EEENSV_INS5_IJNSA_ILi8EEESI_EEENS5_IJSI_SC_EEEEEEEvNS4_8identityES13_S1D_vS1E_EENS_8epilogue10collective6detail29Sm90TmaWarpSpecializedAdapterINS1H_15DefaultEpilogueISK_SL_SL_NS1G_6thread17LinearCombinationISK_Li1EffLNS1L_9ScaleType4KindE0ELNS_15FloatRoundStyleE2ESK_EENS1_15EpilogueDefaultEEEEEvvEEEEvNT_6ParamsE --------------------------
	.section	.nv.shared._ZN7cutlass13device_kernelINS_4gemm6kernel13GemmUniversalIN4cute5tupleIJiiiiEEENS1_10collective13CollectiveMmaINS1_34MainloopSm90TmaGmmaWarpSpecializedILi9ENS5_IJNS4_1CILi2EEESB_NSA_ILi1EEEEEENS1_35KernelTmaWarpSpecializedCooperativeEEENS5_IJNSA_ILi128EEENSA_ILi256EEENSA_ILi32EEEEEENS_10bfloat16_tENS5_IJlSC_lEEESK_SL_NS4_8TiledMMAINS4_8MMA_AtomIJNS4_4SM904GMMA28MMA_64x256x16_F32BF16BF16_SSILNSP_5MajorE0ELSR_0ELNSP_7ScaleInE1ELSS_1EEEEEENS4_6LayoutINS5_IJSB_SC_SC_EEENS5_IJSC_NSA_ILi0EEESX_EEEEENS5_IJNS4_10UnderscoreES10_S10_EEEEENS4_23SM90_TMA_LOAD_MULTICASTENS4_14ComposedLayoutINS4_7SwizzleILi2ELi4ELi3EEENS4_18smem_ptr_flag_bitsILi16EEENSV_INS5_IJNSA_ILi8EEESI_EEENS5_IJSI_SC_EEEEEEEvNS4_8identityES13_S1D_vS1E_EENS_8epilogue10collective6detail29Sm90TmaWarpSpecializedAdapterINS1H_15DefaultEpilogueISK_SL_SL_NS1G_6thread17LinearCombinationISK_Li1EffLNS1L_9ScaleType4KindE0ELNS_15FloatRoundStyleE2ESK_EENS1_15EpilogueDefaultEEEEEvvEEEEvNT_6ParamsE,"aw",@nobits
	.sectionflags	@""
	.align	16
	.zero		1024


//--------------------- .nv.shared.reserved.0     --------------------------
	.section	.nv.shared.reserved.0,"aw",@nobits
	.weak		__nv_reservedSMEM_offset_0_alias
	.size		__nv_reservedSMEM_offset_0_alias, 0, 0
	.other		__nv_reservedSMEM_offset_0_alias,@"STO_CUDA_RESERVED_SHARED STV_DEFAULT"
__nv_reservedSMEM_offset_0_alias:
	.zero		0


//--------------------- .nv.global                --------------------------
	.section	.nv.global,"aw",@nobits
.nv.global:
	.type		_ZN39_INTERNAL_6c046d23_4_k_cu_98967422_35584cute1_E,@object
	.size		_ZN39_INTERNAL_6c046d23_4_k_cu_98967422_35584cute1_E,(_ZN39_INTERNAL_6c046d23_4_k_cu_98967422_35584cuda3std3__45__cpo6cbeginE - _ZN39_INTERNAL_6c046d23_4_k_cu_98967422_35584cute1_E)
_ZN39_INTERNAL_6c046d23_4_k_cu_98967422_35584cute1_E:
	.zero		1
	.type		_ZN39_INTERNAL_6c046d23_4_k_cu_98967422_35584cuda3std3__45__cpo6cbeginE,@object
	.size		_ZN39_INTERNAL_6c046d23_4_k_cu_98967422_35584cuda3std3__45__cpo6cbeginE,(_ZN39_INTERNAL_6c046d23_4_k_cu_98967422_35584cuda3std3__48in_placeE - _ZN39_INTERNAL_6c046d23_4_k_cu_98967422_35584cuda3std3__45__cpo6cbeginE)
_ZN39_INTERNAL_6c046d23_4_k_cu_98967422_35584cuda3std3__45__cpo6cbeginE:
	.zero		1
	.type		_ZN39_INTERNAL_6c046d23_4_k_cu_98967422_35584cuda3std3__48in_placeE,@object
	.size		_ZN39_INTERNAL_6c046d23_4_k_cu_98967422_35584cuda3std3__48in_placeE,(_ZN39_INTERNAL_6c046d23_4_k_cu_98967422_35584cuda3std6ranges3__45__cpo9iter_moveE - _ZN39_INTERNAL_6c046d23_4_k_cu_98967422_35584cuda3std3__48in_placeE)
_ZN39_INTERNAL_6c046d23_4_k_cu_98967422_35584cuda3std3__48in_placeE:
	.zero		1
	.type		_ZN39_INTERNAL_6c046d23_4_k_cu_98967422_35584cuda3std6ranges3__45__cpo9iter_moveE,@object
	.size		_ZN39_INTERNAL_6c046d23_4_k_cu_98967422_35584cuda3std6ranges3__45__cpo9iter_moveE,(_ZN39_INTERNAL_6c046d23_4_k_cu_98967422_35584cuda3std3__45__cpo5beginE - _ZN39_INTERNAL_6c046d23_4_k_cu_98967422_35584cuda3std6ranges3__45__cpo9iter_moveE)
_ZN39_INTERNAL_6c046d23_4_k_cu_98967422_35584cuda3std6ranges3__45__cpo9iter_moveE:
	.zero		1
	.type		_ZN39_INTERNAL_6c046d23_4_k_cu_98967422_35584cuda3std3__45__cpo5beginE,@object
	.size		_ZN39_INTERNAL_6c046d23_4_k_cu_98967422_35584cuda3std3__45__cpo5beginE,(_ZN39_INTERNAL_6c046d23_4_k_cu_98967422_35584cuda3std3__441_GLOBAL__N__6c046d23_4_k_cu_98967422_35586ignoreE - _ZN39_INTERNAL_6c046d23_4_k_cu_98967422_35584cuda3std3__45__cpo5beginE)
_ZN39_INTERNAL_6c046d23_4_k_cu_98967422_35584cuda3std3__45__cpo5beginE:
	.zero		1
	.type		_ZN39_INTERNAL_6c046d23_4_k_cu_98967422_35584cuda3std3__441_GLOBAL__N__6c046d23_4_k_cu_98967422_35586ignoreE,@object
	.size		_ZN39_INTERNAL_6c046d23_4_k_cu_98967422_35584cuda3std3__441_GLOBAL__N__6c046d23_4_k_cu_98967422_35586ignoreE,(_ZN39_INTERNAL_6c046d23_4_k_cu_98967422_35584cute7productE - _ZN39_INTERNAL_6c046d23_4_k_cu_98967422_35584cuda3std3__441_GLOBAL__N__6c046d23_4_k_cu_98967422_35586ignoreE)
_ZN39_INTERNAL_6c046d23_4_k_cu_98967422_35584cuda3std3__441_GLOBAL__N__6c046d23_4_k_cu_98967422_35586ignoreE:
	.zero		1
	.type		_ZN39_INTERNAL_6c046d23_4_k_cu_98967422_35584cute7productE,@object
	.size		_ZN39_INTERNAL_6c046d23_4_k_cu_98967422_35584cute7productE,(_ZN39_INTERNAL_6c046d23_4_k_cu_98967422_35584cuda3std3__45__cpo3endE - _ZN39_INTERNAL_6c046d23_4_k_cu_98967422_35584cute7productE)
_ZN39_INTERNAL_6c046d23_4_k_cu_98967422_35584cute7productE:
	.zero		1
	.type		_ZN39_INTERNAL_6c046d23_4_k_cu_98967422_35584cuda3std3__45__cpo3endE,@object
	.size		_ZN39_INTERNAL_6c046d23_4_k_cu_98967422_35584cuda3std3__45__cpo3endE,(_ZN39_INTERNAL_6c046d23_4_k_cu_98967422_35584cuda3std3__419piecewise_constructE - _ZN39_INTERNAL_6c046d23_4_k_cu_98967422_35584cuda3std3__45__cpo3endE)
_ZN39_INTERNAL_6c046d23_4_k_cu_98967422_35584cuda3std3__45__cpo3endE:
	.zero		1
	.type		_ZN39_INTERNAL_6c046d23_4_k_cu_98967422_35584cuda3std3__419piecewise_constructE,@object
	.size		_ZN39_INTERNAL_6c046d23_4_k_cu_98967422_35584cuda3std3__419piecewise_constructE,(_ZN39_INTERNAL_6c046d23_4_k_cu_98967422_35584cuda3std3__45__cpo4cendE - _ZN39_INTERNAL_6c046d23_4_k_cu_98967422_35584cuda3std3__419piecewise_constructE)
_ZN39_INTERNAL_6c046d23_4_k_cu_98967422_35584cuda3std3__419piecewise_constructE:
	.zero		1
	.type		_ZN39_INTERNAL_6c046d23_4_k_cu_98967422_35584cuda3std3__45__cpo4cendE,@object
	.size		_ZN39_INTERNAL_6c046d23_4_k_cu_98967422_35584cuda3std3__45__cpo4cendE,(_ZN39_INTERNAL_6c046d23_4_k_cu_98967422_35584cuda3std6ranges3__45__cpo4swapE - _ZN39_INTERNAL_6c046d23_4_k_cu_98967422_35584cuda3std3__45__cpo4cendE)
_ZN39_INTERNAL_6c046d23_4_k_cu_98967422_35584cuda3std3__45__cpo4cendE:
	.zero		1
	.type		_ZN39_INTERNAL_6c046d23_4_k_cu_98967422_35584cuda3std6ranges3__45__cpo4swapE,@object
	.size		_ZN39_INTERNAL_6c046d23_4_k_cu_98967422_35584cuda3std6ranges3__45__cpo4swapE,(.L_8 - _ZN39_INTERNAL_6c046d23_4_k_cu_98967422_35584cuda3std6ranges3__45__cpo4swapE)
_ZN39_INTERNAL_6c046d23_4_k_cu_98967422_35584cuda3std6ranges3__45__cpo4swapE:
	.zero		1
.L_8:


//--------------------- .nv.constant0._ZN7cutlass13device_kernelINS_4gemm6kernel13GemmUniversalIN4cute5tupleIJiiiiEEENS1_10collective13CollectiveMmaINS1_34MainloopSm90TmaGmmaWarpSpecializedILi9ENS5_IJNS4_1CILi2EEESB_NSA_ILi1EEEEEENS1_35KernelTmaWarpSpecializedCooperativeEEENS5_IJNSA_ILi128EEENSA_ILi256EEENSA_ILi32EEEEEENS_10bfloat16_tENS5_IJlSC_lEEESK_SL_NS4_8TiledMMAINS4_8MMA_AtomIJNS4_4SM904GMMA28MMA_64x256x16_F32BF16BF16_SSILNSP_5MajorE0ELSR_0ELNSP_7ScaleInE1ELSS_1EEEEEENS4_6LayoutINS5_IJSB_SC_SC_EEENS5_IJSC_NSA_ILi0EEESX_EEEEENS5_IJNS4_10UnderscoreES10_S10_EEEEENS4_23SM90_TMA_LOAD_MULTICASTENS4_14ComposedLayoutINS4_7SwizzleILi2ELi4ELi3EEENS4_18smem_ptr_flag_bitsILi16EEENSV_INS5_IJNSA_ILi8EEESI_EEENS5_IJSI_SC_EEEEEEEvNS4_8identityES13_S1D_vS1E_EENS_8epilogue10collective6detail29Sm90TmaWarpSpecializedAdapterINS1H_15DefaultEpilogueISK_SL_SL_NS1G_6thread17LinearCombinationISK_Li1EffLNS1L_9ScaleType4KindE0ELNS_15FloatRoundStyleE2ESK_EENS1_15EpilogueDefaultEEEEEvvEEEEvNT_6ParamsE --------------------------
	.section	.nv.constant0._ZN7cutlass13device_kernelINS_4gemm6kernel13GemmUniversalIN4cute5tupleIJiiiiEEENS1_10collective13CollectiveMmaINS1_34MainloopSm90TmaGmmaWarpSpecializedILi9ENS5_IJNS4_1CILi2EEESB_NSA_ILi1EEEEEENS1_35KernelTmaWarpSpecializedCooperativeEEENS5_IJNSA_ILi128EEENSA_ILi256EEENSA_ILi32EEEEEENS_10bfloat16_tENS5_IJlSC_lEEESK_SL_NS4_8TiledMMAINS4_8MMA_AtomIJNS4_4SM904GMMA28MMA_64x256x16_F32BF16BF16_SSILNSP_5MajorE0ELSR_0ELNSP_7ScaleInE1ELSS_1EEEEEENS4_6LayoutINS5_IJSB_SC_SC_EEENS5_IJSC_NSA_ILi0EEESX_EEEEENS5_IJNS4_10UnderscoreES10_S10_EEEEENS4_23SM90_TMA_LOAD_MULTICASTENS4_14ComposedLayoutINS4_7SwizzleILi2ELi4ELi3EEENS4_18smem_ptr_flag_bitsILi16EEENSV_INS5_IJNSA_ILi8EEESI_EEENS5_IJSI_SC_EEEEEEEvNS4_8identityES13_S1D_vS1E_EENS_8epilogue10collective6detail29Sm90TmaWarpSpecializedAdapterINS1H_15DefaultEpilogueISK_SL_SL_NS1G_6thread17LinearCombinationISK_Li1EffLNS1L_9ScaleType4KindE0ELNS_15FloatRoundStyleE2ESK_EENS1_15EpilogueDefaultEEEEEvvEEEEvNT_6ParamsE,"a",@progbits
	.sectionflags	@""
	.align	4
.nv.constant0._ZN7cutlass13device_kernelINS_4gemm6kernel13GemmUniversalIN4cute5tupleIJiiiiEEENS1_10collective13CollectiveMmaINS1_34MainloopSm90TmaGmmaWarpSpecializedILi9ENS5_IJNS4_1CILi2EEESB_NSA_ILi1EEEEEENS1_35KernelTmaWarpSpecializedCooperativeEEENS5_IJNSA_ILi128EEENSA_ILi256EEENSA_ILi32EEEEEENS_10bfloat16_tENS5_IJlSC_lEEESK_SL_NS4_8TiledMMAINS4_8MMA_AtomIJNS4_4SM904GMMA28MMA_64x256x16_F32BF16BF16_SSILNSP_5MajorE0ELSR_0ELNSP_7ScaleInE1ELSS_1EEEEEENS4_6LayoutINS5_IJSB_SC_SC_EEENS5_IJSC_NSA_ILi0EEESX_EEEEENS5_IJNS4_10UnderscoreES10_S10_EEEEENS4_23SM90_TMA_LOAD_MULTICASTENS4_14ComposedLayoutINS4_7SwizzleILi2ELi4ELi3EEENS4_18smem_ptr_flag_bitsILi16EEENSV_INS5_IJNSA_ILi8EEESI_EEENS5_IJSI_SC_EEEEEEEvNS4_8identityES13_S1D_vS1E_EENS_8epilogue10collective6detail29Sm90TmaWarpSpecializedAdapterINS1H_15DefaultEpilogueISK_SL_SL_NS1G_6thread17LinearCombinationISK_Li1EffLNS1L_9ScaleType4KindE0ELNS_15FloatRoundStyleE2ESK_EENS1_15EpilogueDefaultEEEEEvvEEEEvNT_6ParamsE:
	.zero		1664


//--------------------- SYMBOLS --------------------------

	.type		.nv.reservedSmem.offset0,@object
	.size		.nv.reservedSmem.offset0,0x4
	.type		__assertfail,@function
